	.target	sm_90a

	.elftype	@"ET_EXEC"


//--------------------- .note.nv.tkinfo           --------------------------
	.section	.note.nv.tkinfo,"",@"SHT_NOTE"
	.sectionflags	@"SHF_NOTE_NV_TKINFO"
	.tkinfo
        /*0018*/ 	.word	0x00000002
        /*0030*/ 	.string	""
        /*0030*/ 	.string	"ptxas"
        /*0030*/ 	.string	"Cuda compilation tools, release 13.0, V13.0.88"
        /*0030*/ 	.string	"Build cuda_13.0.r13.0/compiler.36424714_0"
        /*0030*/ 	.string	"-v  -suppress-debug-info  -lineinfo  -arch sm_90a "



//--------------------- .note.nv.cuinfo           --------------------------
	.section	.note.nv.cuinfo,"",@"SHT_NOTE"
	.sectionflags	@"SHF_NOTE_NV_CUINFO"
        /*0018*/ 	.short	0x0002
        /*001a*/ 	.short	0x005a
        /*001c*/ 	.short	0x0082
	.zero		2


//--------------------- .nv.info                  --------------------------
	.section	.nv.info,"",@"SHT_CUDA_INFO"
	.align	4


	//----- nvinfo : EIATTR_REGCOUNT
	.align		4
        /*0000*/ 	.byte	0x04, 0x2f
        /*0002*/ 	.short	(.L_1 - .L_0)
	.align		4
.L_0:
        /*0004*/ 	.word	index@(gluon_wgmma)
        /*0008*/ 	.word	0x0000003a


	//----- nvinfo : EIATTR_FRAME_SIZE
	.align		4
.L_1:
        /*000c*/ 	.byte	0x04, 0x11
        /*000e*/ 	.short	(.L_3 - .L_2)
	.align		4
.L_2:
        /*0010*/ 	.word	index@(gluon_wgmma)
        /*0014*/ 	.word	0x00000000


	//----- nvinfo : EIATTR_MIN_STACK_SIZE
	.align		4
.L_3:
        /*0018*/ 	.byte	0x04, 0x12
        /*001a*/ 	.short	(.L_5 - .L_4)
	.align		4
.L_4:
        /*001c*/ 	.word	index@(gluon_wgmma)
        /*0020*/ 	.word	0x00000000
.L_5:


//--------------------- .nv.compat                --------------------------
	.section	.nv.compat,"",@"SHT_CUDA_COMPAT_INFO"
	.align	4
        /*0000*/ 	.byte	0x02, 0x09, 0x01, 0x00, 0x02, 0x02, 0x04, 0x00, 0x02, 0x05, 0x05, 0x00, 0x03, 0x07, 0x01, 0x01
        /*0010*/ 	.byte	0x02, 0x03, 0x03, 0x00, 0x02, 0x06, 0x01, 0x00, 0x04, 0x0b, 0x08, 0x00, 0x00, 0x00, 0x00, 0x00
        /*0020*/ 	.byte	0x00, 0x00, 0x00, 0x00


//--------------------- .nv.info.gluon_wgmma      --------------------------
	.section	.nv.info.gluon_wgmma,"",@"SHT_CUDA_INFO"
	.sectionflags	@""
	.align	4


	//----- nvinfo : EIATTR_CUDA_API_VERSION
	.align		4
        /*0000*/ 	.byte	0x04, 0x37
        /*0002*/ 	.short	(.L_7 - .L_6)
.L_6:
        /*0004*/ 	.word	0x00000082


	//----- nvinfo : EIATTR_KPARAM_INFO
	.align		4
.L_7:
        /*0008*/ 	.byte	0x04, 0x17
        /*000a*/ 	.short	(.L_9 - .L_8)
.L_8:
        /*000c*/ 	.word	0x00000000
        /*0010*/ 	.short	0x000a
        /*0012*/ 	.short	0x0048
        /*0014*/ 	.byte	0x00, 0xf4, 0x21, 0x00


	//----- nvinfo : EIATTR_KPARAM_INFO
	.align		4
.L_9:
        /*0018*/ 	.byte	0x04, 0x17
        /*001a*/ 	.short	(.L_11 - .L_10)
.L_10:
        /*001c*/ 	.word	0x00000000
        /*0020*/ 	.short	0x0009
        /*0022*/ 	.short	0x0040
        /*0024*/ 	.byte	0x00, 0xf4, 0x21, 0x00


	//----- nvinfo : EIATTR_KPARAM_INFO
	.align		4
.L_11:
        /*0028*/ 	.byte	0x04, 0x17
        /*002a*/ 	.short	(.L_13 - .L_12)
.L_12:
        /*002c*/ 	.word	0x00000000
        /*0030*/ 	.short	0x0008
        /*0032*/ 	.short	0x0038
        /*0034*/ 	.byte	0x00, 0xf0, 0x21, 0x00


	//----- nvinfo : EIATTR_KPARAM_INFO
	.align		4
.L_13:
        /*0038*/ 	.byte	0x04, 0x17
        /*003a*/ 	.short	(.L_15 - .L_14)
.L_14:
        /*003c*/ 	.word	0x00000000
        /*0040*/ 	.short	0x0007
        /*0042*/ 	.short	0x0030
        /*0044*/ 	.byte	0x00, 0xf0, 0x21, 0x00


	//----- nvinfo : EIATTR_KPARAM_INFO
	.align		4
.L_15:
        /*0048*/ 	.byte	0x04, 0x17
        /*004a*/ 	.short	(.L_17 - .L_16)
.L_16:
        /*004c*/ 	.word	0x00000000
        /*0050*/ 	.short	0x0006
        /*0052*/ 	.short	0x0028
        /*0054*/ 	.byte	0x00, 0xf0, 0x21, 0x00


	//----- nvinfo : EIATTR_KPARAM_INFO
	.align		4
.L_17:
        /*0058*/ 	.byte	0x04, 0x17
        /*005a*/ 	.short	(.L_19 - .L_18)
.L_18:
        /*005c*/ 	.word	0x00000000
        /*0060*/ 	.short	0x0005
        /*0062*/ 	.short	0x0020
        /*0064*/ 	.byte	0x00, 0xf0, 0x11, 0x00


	//----- nvinfo : EIATTR_KPARAM_INFO
	.align		4
.L_19:
        /*0068*/ 	.byte	0x04, 0x17
        /*006a*/ 	.short	(.L_21 - .L_20)
.L_20:
        /*006c*/ 	.word	0x00000000
        /*0070*/ 	.short	0x0004
        /*0072*/ 	.short	0x001c
        /*0074*/ 	.byte	0x00, 0xf0, 0x11, 0x00


	//----- nvinfo : EIATTR_KPARAM_INFO
	.align		4
.L_21:
        /*0078*/ 	.byte	0x04, 0x17
        /*007a*/ 	.short	(.L_23 - .L_22)
.L_22:
        /*007c*/ 	.word	0x00000000
        /*0080*/ 	.short	0x0003
        /*0082*/ 	.short	0x0018
        /*0084*/ 	.byte	0x00, 0xf0, 0x11, 0x00


	//----- nvinfo : EIATTR_KPARAM_INFO
	.align		4
.L_23:
        /*0088*/ 	.byte	0x04, 0x17
        /*008a*/ 	.short	(.L_25 - .L_24)
.L_24:
        /*008c*/ 	.word	0x00000000
        /*0090*/ 	.short	0x0002
        /*0092*/ 	.short	0x0010
        /*0094*/ 	.byte	0x00, 0xf4, 0x21, 0x00


	//----- nvinfo : EIATTR_KPARAM_INFO
	.align		4
.L_25:
        /*0098*/ 	.byte	0x04, 0x17
        /*009a*/ 	.short	(.L_27 - .L_26)
.L_26:
        /*009c*/ 	.word	0x00000000
        /*00a0*/ 	.short	0x0001
        /*00a2*/ 	.short	0x0008
        /*00a4*/ 	.byte	0x00, 0xf4, 0x21, 0x00


	//----- nvinfo : EIATTR_KPARAM_INFO
	.align		4
.L_27:
        /*00a8*/ 	.byte	0x04, 0x17
        /*00aa*/ 	.short	(.L_29 - .L_28)
.L_28:
        /*00ac*/ 	.word	0x00000000
        /*00b0*/ 	.short	0x0000
        /*00b2*/ 	.short	0x0000
        /*00b4*/ 	.byte	0x00, 0xf4, 0x21, 0x00


	//----- nvinfo : EIATTR_SPARSE_MMA_MASK
	.align		4
.L_29:
        /*00b8*/ 	.byte	0x03, 0x50
        /*00ba*/ 	.short	0x0000


	//----- nvinfo : EIATTR_MAXREG_COUNT
	.align		4
        /*00bc*/ 	.byte	0x03, 0x1b
        /*00be*/ 	.short	0x00ff


	//----- nvinfo : EIATTR_NUM_BARRIERS
	.align		4
        /*00c0*/ 	.byte	0x02, 0x4c
        /*00c2*/ 	.byte	0x01
	.zero		1


	//----- nvinfo : EIATTR_MERCURY_ISA_VERSION
	.align		4
        /*00c4*/ 	.byte	0x03, 0x5f
        /*00c6*/ 	.short	0x0101


	//----- nvinfo : EIATTR_INT_WARP_WIDE_INSTR_OFFSETS
	.align		4
        /*00c8*/ 	.byte	0x04, 0x31
        /*00ca*/ 	.short	(.L_31 - .L_30)


	//   ....[0]....
.L_30:
        /*00cc*/ 	.word	0x00001360


	//   ....[1]....
        /*00d0*/ 	.word	0x000013f0


	//   ....[2]....
        /*00d4*/ 	.word	0x000017d0


	//   ....[3]....
        /*00d8*/ 	.word	0x000017e0


	//   ....[4]....
        /*00dc*/ 	.word	0x00001850


	//   ....[5]....
        /*00e0*/ 	.word	0x00001860


	//   ....[6]....
        /*00e4*/ 	.word	0x00001d00


	//   ....[7]....
        /*00e8*/ 	.word	0x00001d10


	//----- nvinfo : EIATTR_COOP_GROUP_MASK_REGIDS
	.align		4
.L_31:
        /*00ec*/ 	.byte	0x04, 0x29
        /*00ee*/ 	.short	(.L_33 - .L_32)


	//   ....[0]....
.L_32:
        /*00f0*/ 	.word	0xffffffff


	//   ....[1]....
        /*00f4*/ 	.word	0xffffffff


	//   ....[2]....
        /*00f8*/ 	.word	0xffffffff


	//----- nvinfo : EIATTR_COOP_GROUP_INSTR_OFFSETS
	.align		4
.L_33:
        /*00fc*/ 	.byte	0x04, 0x28
        /*00fe*/ 	.short	(.L_35 - .L_34)


	//   ....[0]....
.L_34:
        /*0100*/ 	.word	0x00000140


	//   ....[1]....
        /*0104*/ 	.word	0x00000710


	//   ....[2]....
        /*0108*/ 	.word	0x00000d10


	//----- nvinfo : EIATTR_MBARRIER_INSTR_OFFSETS
	.align		4
.L_35:
        /*010c*/ 	.byte	0x04, 0x39
        /*010e*/ 	.short	(.L_37 - .L_36)


	//   ....[0]....
.L_36:
        /*0110*/ 	.word	0x00001480
        /*0114*/ 	.word	0x000000ff
        /*0118*/ 	.word	0x00008000
        /*011c*/ 	.short	0x0100
        /*011e*/ 	.byte	0x08
	.zero		1


	//   ....[1]....
        /*0120*/ 	.word	0x00001910
        /*0124*/ 	.word	0x000000ff
        /*0128*/ 	.word	0x00008000
        /*012c*/ 	.short	0x010a
        /*012e*/ 	.byte	0x08
	.zero		1


	//   ....[2]....
        /*0130*/ 	.word	0x00001ba0
        /*0134*/ 	.word	0x000000ff
        /*0138*/ 	.word	0x00008000
        /*013c*/ 	.short	0x0108
        /*013e*/ 	.byte	0x08
	.zero		1


	//   ....[3]....
        /*0140*/ 	.word	0x00001da0
        /*0144*/ 	.word	0x000000ff
        /*0148*/ 	.word	0x00008000
        /*014c*/ 	.short	0x010a
        /*014e*/ 	.byte	0x08
	.zero		1


	//----- nvinfo : EIATTR_NUM_MBARRIERS
	.align		4
.L_37:
        /*0150*/ 	.byte	0x03, 0x38
        /*0152*/ 	.short	0x0001


	//----- nvinfo : EIATTR_EXIT_INSTR_OFFSETS
	.align		4
        /*0154*/ 	.byte	0x04, 0x1c
        /*0156*/ 	.short	(.L_39 - .L_38)


	//   ....[0]....
.L_38:
        /*0158*/ 	.word	0x00001d90


	//----- nvinfo : EIATTR_REQNTID
	.align		4
.L_39:
        /*015c*/ 	.byte	0x04, 0x10
        /*015e*/ 	.short	(.L_41 - .L_40)
.L_40:
        /*0160*/ 	.word	0x00000080
        /*0164*/ 	.word	0x00000001
        /*0168*/ 	.word	0x00000001


	//----- nvinfo : EIATTR_CRS_STACK_SIZE
	.align		4
.L_41:
        /*016c*/ 	.byte	0x04, 0x1e
        /*016e*/ 	.short	(.L_43 - .L_42)
.L_42:
        /*0170*/ 	.word	0x00000000


	//----- nvinfo : EIATTR_CBANK_PARAM_SIZE
	.align		4
.L_43:
        /*0174*/ 	.byte	0x03, 0x19
        /*0176*/ 	.short	0x0050


	//----- nvinfo : EIATTR_PARAM_CBANK
	.align		4
        /*0178*/ 	.byte	0x04, 0x0a
        /*017a*/ 	.short	(.L_45 - .L_44)
	.align		4
.L_44:
        /*017c*/ 	.word	index@(.nv.constant0.gluon_wgmma)
        /*0180*/ 	.short	0x0210
        /*0182*/ 	.short	0x0050


	//----- nvinfo : EIATTR_SW_WAR
	.align		4
.L_45:
        /*0184*/ 	.byte	0x04, 0x36
        /*0186*/ 	.short	(.L_47 - .L_46)
.L_46:
        /*0188*/ 	.word	0x00000008
.L_47:


//--------------------- .nv.callgraph             --------------------------
	.section	.nv.callgraph,"",@"SHT_CUDA_CALLGRAPH"
	.align	4
	.sectionentsize	8
	.align		4
        /*0000*/ 	.word	0x00000000
	.align		4
        /*0004*/ 	.word	0xffffffff
	.align		4
        /*0008*/ 	.word	0x00000000
	.align		4
        /*000c*/ 	.word	0xfffffffe
	.align		4
        /*0010*/ 	.word	0x00000000
	.align		4
        /*0014*/ 	.word	0xfffffffd
	.align		4
        /*0018*/ 	.word	0x00000000
	.align		4
        /*001c*/ 	.word	0xfffffffc


//--------------------- .text.gluon_wgmma         --------------------------
	.section	.text.gluon_wgmma,"ax",@progbits
	.align	128
        .global         gluon_wgmma
        .type           gluon_wgmma,@function
        .size           gluon_wgmma,(.L_x_52 - gluon_wgmma)
        .other          gluon_wgmma,@"STO_CUDA_ENTRY STV_DEFAULT"
gluon_wgmma:
.text.gluon_wgmma:
[----:B------:R-:W-:Y:S01]  /*0000*/  LDC R1, c[0x0][0x28] ;  /* 0x00000a00ff017b82 */ /* 0x000fe20000000800 */
[----:B------:R-:W1:Y:S07]  /*0010*/  S2R R0, SR_TID.X ;  /* 0x0000000000007919 */ /* 0x000e6e0000002100 */
[----:B------:R-:W2:Y:S01]  /*0020*/  S2UR UR4, SR_CgaCtaId ;  /* 0x00000000000479c3 */ /* 0x000ea20000008800 */
[----:B------:R-:W-:Y:S01]  /*0030*/  UMOV UR8, 0x400 ;  /* 0x0000040000087882 */ /* 0x000fe20000000000 */
[----:B------:R-:W-:Y:S01]  /*0040*/  ULDC UR6, c[0x0][0xc] ;  /* 0x0000030000067ab9 */ /* 0x000fe20000000800 */
[----:B------:R-:W-:Y:S05]  /*0050*/  BSSY B0, `(.L_x_0) ;  /* 0x000001f000007945 */ /* 0x000fea0003800000 */
[----:B------:R-:W3:Y:S08]  /*0060*/  LDC R2, c[0x0][0x228] ;  /* 0x00008a00ff027b82 */ /* 0x000ef00000000800 */
[----:B------:R-:W4:Y:S08]  /*0070*/  LDC R8, c[0x0][0x230] ;  /* 0x00008c00ff087b82 */ /* 0x000f300000000800 */
[----:B------:R-:W-:Y:S01]  /*0080*/  S2UR UR58, SR_CTAID.Y ;  /* 0x00000000003a79c3 */ /* 0x000fe20000002600 */
[----:B--2---:R-:W-:-:S03]  /*0090*/  ULEA UR8, UR4, UR8, 0x18 ;  /* 0x0000000804087291 */ /* 0x004fc6000f8ec03f */
[----:B------:R-:W-:Y:S01]  /*00a0*/  ULDC UR4, c[0x0][0x10] ;  /* 0x0000040000047ab9 */ /* 0x000fe20000000800 */
[----:B-1----:R-:W-:-:S03]  /*00b0*/  LOP3.LUT R6, R0, 0x7f, RZ, 0xc0, !PT ;  /* 0x0000007f00067812 */ /* 0x002fc600078ec0ff */
[----:B------:R-:W1:Y:S01]  /*00c0*/  S2UR UR5, SR_CTAID.Z ;  /* 0x00000000000579c3 */ /* 0x000e620000002700 */
[----:B---3--:R-:W-:Y:S01]  /*00d0*/  VIADD R2, R2, 0xffffffff ;  /* 0xffffffff02027836 */ /* 0x008fe20000000000 */
[C---:B------:R-:W-:Y:S02]  /*00e0*/  ISETP.GE.U32.AND P0, PT, R6.reuse, 0x20, PT ;  /* 0x000000200600780c */ /* 0x040fe40003f06070 */
[C---:B------:R-:W-:Y:S02]  /*00f0*/  ISETP.NE.U32.AND P2, PT, R6.reuse, RZ, PT ;  /* 0x000000ff0600720c */ /* 0x040fe40003f45070 */
[----:B------:R-:W-:Y:S02]  /*0100*/  LEA R14, R6, UR8, 0x2 ;  /* 0x00000008060e7c11 */ /* 0x000fe4000f8e10ff */
[----:B------:R-:W2:Y:S01]  /*0110*/  S2UR UR57, SR_CTAID.X ;  /* 0x00000000003979c3 */ /* 0x000ea20000002500 */
[----:B----4-:R-:W-:-:S06]  /*0120*/  VIADD R11, R8, 0xffffffff ;  /* 0xffffffff080b7836 */ /* 0x010fcc0000000000 */
[----:B------:R3:W-:Y:S01]  /*0130*/  @!P0 STS [R14], RZ ;  /* 0x000000ff0e008388 */ /* 0x0007e20000000800 */
[----:B------:R-:W-:-:S03]  /*0140*/  NOP ;  /* 0x0000000000007918 */ /* 0x000fc60000000000 */
[----:B------:R3:W-:Y:S01]  /*0150*/  @!P2 STS [UR8+0x24], R2 ;  /* 0x00002402ff00a988 */ /* 0x0007e20008000808 */
[----:B-1----:R-:W-:-:S03]  /*0160*/  UIMAD UR4, UR5, UR4, UR58 ;  /* 0x00000004050472a4 */ /* 0x002fc6000f8e023a */
[----:B------:R3:W-:Y:S01]  /*0170*/  @!P2 STS [UR8+0x20], R11 ;  /* 0x0000200bff00a988 */ /* 0x0007e20008000808 */
[----:B--2---:R-:W-:-:S03]  /*0180*/  UIMAD UR4, UR4, UR6, UR57 ;  /* 0x00000006040472a4 */ /* 0x004fc6000f8e0239 */
[----:B------:R-:W-:Y:S01]  /*0190*/  ULDC.64 UR6, c[0x0][0x250] ;  /* 0x0000940000067ab9 */ /* 0x000fe20000000a00 */
[----:B------:R-:W-:-:S04]  /*01a0*/  UIMAD UR4, UR4, 0x180, URZ ;  /* 0x00000180040478a4 */ /* 0x000fc8000f8e023f */
[----:B------:R-:W-:-:S04]  /*01b0*/  UIADD3 UR56, UP0, UR4, UR6, URZ ;  /* 0x0000000604387290 */ /* 0x000fc8000ff1e03f */
[----:B------:R-:W-:Y:S01]  /*01c0*/  ULEA.HI.X.SX32 UR55, UR4, UR7, 0x1, UP0 ;  /* 0x0000000704377291 */ /* 0x000fe200080f0e3f */
[----:B---3--:R-:W-:Y:S11]  /*01d0*/  @P2 BRA `(.L_x_1) ;  /* 0x0000000000182947 */ /* 0x008ff60003800000 */
[----:B------:R-:W1:Y:S01]  /*01e0*/  LDS R3, [UR8+0x8] ;  /* 0x00000808ff037984 */ /* 0x000e620008000800 */
[----:B------:R-:W2:Y:S01]  /*01f0*/  LDC.64 R12, c[0x0][0x210] ;  /* 0x00008400ff0c7b82 */ /* 0x000ea20000000a00 */
[----:B------:R-:W-:Y:S02]  /*0200*/  IMAD.MOV.U32 R4, RZ, RZ, 0x70 ;  /* 0x00000070ff047424 */ /* 0x000fe400078e00ff */
[----:B--2---:R2:W-:Y:S03]  /*0210*/  STS.64 [UR8], R12 ;  /* 0x0000000cff007988 */ /* 0x0045e60008000a08 */
[----:B-1----:R-:W-:-:S05]  /*0220*/  LOP3.LUT R3, R3, 0x10, R4, 0xd8, !PT ;  /* 0x0000001003037812 */ /* 0x002fca00078ed804 */
[----:B------:R2:W-:Y:S02]  /*0230*/  STS [UR8+0x8], R3 ;  /* 0x00000803ff007988 */ /* 0x0005e40008000808 */
.L_x_1:
[----:B------:R-:W-:Y:S05]  /*0240*/  BSYNC B0 ;  /* 0x0000000000007941 */ /* 0x000fea0003800000 */
.L_x_0:
[----:B------:R-:W-:Y:S04]  /*0250*/  BSSY B0, `(.L_x_2) ;  /* 0x000000a000007945 */ /* 0x000fe80003800000 */
[----:B------:R-:W-:Y:S05]  /*0260*/  @P2 BRA `(.L_x_3) ;  /* 0x0000000000202947 */ /* 0x000fea0003800000 */
[----:B--2---:R-:W1:Y:S01]  /*0270*/  LDS R3, [UR8+0x34] ;  /* 0x00003408ff037984 */ /* 0x004e620008000800 */
[----:B------:R-:W-:Y:S02]  /*0280*/  IMAD.MOV.U32 R4, RZ, RZ, 0x3f000000 ;  /* 0x3f000000ff047424 */ /* 0x000fe400078e00ff */
[----:B------:R-:W-:Y:S01]  /*0290*/  @!P2 IMAD.MOV.U32 R5, RZ, RZ, 0x3f ;  /* 0x0000003fff05a424 */ /* 0x000fe200078e00ff */
[----:B------:R-:W2:Y:S02]  /*02a0*/  @!P2 LDS R10, [UR8+0x38] ;  /* 0x00003808ff0aa984 */ /* 0x000ea40008000800 */
[----:B-1----:R-:W-:Y:S02]  /*02b0*/  LOP3.LUT R3, R3, 0xff000000, R4, 0xb8, !PT ;  /* 0xff00000003037812 */ /* 0x002fe400078eb804 */
[----:B--2---:R-:W-:-:S03]  /*02c0*/  @!P2 LOP3.LUT R4, R10, 0xff, R5, 0xb8, !PT ;  /* 0x000000ff0a04a812 */ /* 0x004fc600078eb805 */
[----:B------:R1:W-:Y:S04]  /*02d0*/  STS [UR8+0x34], R3 ;  /* 0x00003403ff007988 */ /* 0x0003e80008000808 */
[----:B------:R1:W-:Y:S02]  /*02e0*/  @!P2 STS [UR8+0x38], R4 ;  /* 0x00003804ff00a988 */ /* 0x0003e40008000808 */
.L_x_3:
[----:B------:R-:W-:Y:S05]  /*02f0*/  BSYNC B0 ;  /* 0x0000000000007941 */ /* 0x000fea0003800000 */
.L_x_2:
[----:B------:R-:W-:Y:S04]  /*0300*/  BSSY B0, `(.L_x_4) ;  /* 0x000000e000007945 */ /* 0x000fe80003800000 */
[----:B------:R-:W-:Y:S05]  /*0310*/  @P2 BRA `(.L_x_5) ;  /* 0x0000000000302947 */ /* 0x000fea0003800000 */
[----:B-1----:R-:W1:Y:S01]  /*0320*/  LDS R4, [UR8+0x34] ;  /* 0x00003408ff047984 */ /* 0x002e620008000800 */
[----:B--2---:R-:W2:Y:S03]  /*0330*/  LDC.64 R12, c[0x0][0x238] ;  /* 0x00008e00ff0c7b82 */ /* 0x004ea60000000a00 */
[----:B------:R-:W3:Y:S01]  /*0340*/  LDS R3, [UR8+0x1c] ;  /* 0x00001c08ff037984 */ /* 0x000ee20008000800 */
[C---:B--2---:R-:W-:Y:S01]  /*0350*/  SHF.L.U64.HI R10, R12.reuse, 0x1, R13 ;  /* 0x000000010c0a7819 */ /* 0x044fe2000001020d */
[----:B------:R-:W-:-:S03]  /*0360*/  IMAD.SHL.U32 R5, R12, 0x2, RZ ;  /* 0x000000020c057824 */ /* 0x000fc600078e00ff */
[--C-:B------:R-:W-:Y:S02]  /*0370*/  SHF.R.U32.HI R12, RZ, 0x4, R10.reuse ;  /* 0x00000004ff0c7819 */ /* 0x100fe4000001160a */
[----:B------:R-:W-:-:S05]  /*0380*/  SHF.R.U64 R5, R5, 0x4, R10 ;  /* 0x0000000405057819 */ /* 0x000fca000000120a */
[----:B------:R4:W-:Y:S01]  /*0390*/  STS [UR8+0xc], R5 ;  /* 0x00000c05ff007988 */ /* 0x0009e20008000808 */
[----:B-1----:R-:W-:Y:S02]  /*03a0*/  LOP3.LUT R4, R4, 0x7, RZ, 0xb8, !PT ;  /* 0x0000000704047812 */ /* 0x002fe400078eb8ff */
[----:B---3--:R-:W-:-:S03]  /*03b0*/  LOP3.LUT R3, R3, 0xf, R12, 0xb8, !PT ;  /* 0x0000000f03037812 */ /* 0x008fc600078eb80c */
[----:B------:R4:W-:Y:S04]  /*03c0*/  STS [UR8+0x34], R4 ;  /* 0x00003404ff007988 */ /* 0x0009e80008000808 */
[----:B------:R4:W-:Y:S02]  /*03d0*/  STS [UR8+0x1c], R3 ;  /* 0x00001c03ff007988 */ /* 0x0009e40008000808 */
.L_x_5:
[----:B------:R-:W-:Y:S05]  /*03e0*/  BSYNC B0 ;  /* 0x0000000000007941 */ /* 0x000fea0003800000 */
.L_x_4:
[----:B------:R-:W-:Y:S04]  /*03f0*/  BSSY B1, `(.L_x_6) ;  /* 0x000001b000017945 */ /* 0x000fe80003800000 */
[----:B------:R-:W-:Y:S01]  /*0400*/  BSSY B0, `(.L_x_7) ;  /* 0x0000016000007945 */ /* 0x000fe20003800000 */
[----:B------:R-:W-:-:S03]  /*0410*/  IMAD.MOV.U32 R7, RZ, RZ, RZ ;  /* 0x000000ffff077224 */ /* 0x000fc600078e00ff */
[----:B------:R-:W-:Y:S05]  /*0420*/  @P2 BRA `(.L_x_8) ;  /* 0x0000000000202947 */ /* 0x000fea0003800000 */
[----:B-12-4-:R-:W1:Y:S02]  /*0430*/  LDS R3, [UR8+0x34] ;  /* 0x00003408ff037984 */ /* 0x016e640008000800 */
[----:B-1----:R-:W-:-:S05]  /*0440*/  LOP3.LUT R3, R3, 0x38, RZ, 0xb8, !PT ;  /* 0x0000003803037812 */ /* 0x002fca00078eb8ff */
[----:B------:R1:W-:Y:S01]  /*0450*/  STS [UR8+0x34], R3 ;  /* 0x00003403ff007988 */ /* 0x0003e20008000808 */
[----:B------:R-:W-:Y:S05]  /*0460*/  @P2 BRA `(.L_x_9) ;  /* 0x0000000000202947 */ /* 0x000fea0003800000 */
[----:B-1----:R-:W1:Y:S01]  /*0470*/  LDS R3, [UR8+0x8] ;  /* 0x00000808ff037984 */ /* 0x002e620008000800 */
[----:B------:R-:W-:-:S05]  /*0480*/  IMAD.MOV.U32 R4, RZ, RZ, 0x780 ;  /* 0x00000780ff047424 */ /* 0x000fca00078e00ff */
[----:B-1----:R-:W-:-:S05]  /*0490*/  LOP3.LUT R3, R3, 0x500, R4, 0xd8, !PT ;  /* 0x0000050003037812 */ /* 0x002fca00078ed804 */
[----:B------:R3:W-:Y:S02]  /*04a0*/  STS [UR8+0x8], R3 ;  /* 0x00000803ff007988 */ /* 0x0007e40008000808 */
.L_x_8:
[----:B------:R-:W-:Y:S05]  /*04b0*/  @P2 BRA `(.L_x_10) ;  /* 0x0000000000282947 */ /* 0x000fea0003800000 */
[----:B-1234-:R-:W1:Y:S02]  /*04c0*/  LDS R3, [UR8+0x8] ;  /* 0x00000808ff037984 */ /* 0x01ee640008000800 */
[----:B-1----:R-:W-:-:S05]  /*04d0*/  LOP3.LUT R3, R3, 0x1800, RZ, 0xb8, !PT ;  /* 0x0000180003037812 */ /* 0x002fca00078eb8ff */
[----:B------:R2:W-:Y:S02]  /*04e0*/  STS [UR8+0x8], R3 ;  /* 0x00000803ff007988 */ /* 0x0005e40008000808 */
.L_x_9:
[----:B------:R-:W-:Y:S05]  /*04f0*/  @P2 BREAK B0 ;  /* 0x0000000000002942 */ /* 0x000fea0003800000 */
[----:B------:R-:W-:Y:S05]  /*0500*/  @P2 BRA `(.L_x_11) ;  /* 0x0000000000242947 */ /* 0x000fea0003800000 */
[----:B------:R-:W3:Y:S01]  /*0510*/  LDS R4, [UR8+0x8] ;  /* 0x00000808ff047984 */ /* 0x000ee20008000800 */
[----:B-12---:R-:W-:-:S05]  /*0520*/  IMAD.MOV.U32 R3, RZ, RZ, 0x6000 ;  /* 0x00006000ff037424 */ /* 0x006fca00078e00ff */
[----:B---3--:R-:W-:-:S04]  /*0530*/  LOP3.LUT R3, R4, 0x6000, R3, 0xd8, !PT ;  /* 0x0000600004037812 */ /* 0x008fc800078ed803 */
[----:B------:R-:W-:-:S05]  /*0540*/  LOP3.LUT R3, R3, 0x400000, RZ, 0xb8, !PT ;  /* 0x0040000003037812 */ /* 0x000fca00078eb8ff */
[----:B------:R5:W-:Y:S02]  /*0550*/  STS [UR8+0x8], R3 ;  /* 0x00000803ff007988 */ /* 0x000be40008000808 */
.L_x_10:
[----:B------:R-:W-:Y:S05]  /*0560*/  BSYNC B0 ;  /* 0x0000000000007941 */ /* 0x000fea0003800000 */
.L_x_7:
[----:B-12345:R-:W1:Y:S02]  /*0570*/  @!P2 LDS R3, [UR8+0x8] ;  /* 0x00000808ff03a984 */ /* 0x03ee640008000800 */
[----:B-1----:R-:W-:-:S05]  /*0580*/  @!P2 LOP3.LUT R3, R3, 0x8000, RZ, 0xb8, !PT ;  /* 0x000080000303a812 */ /* 0x002fca00078eb8ff */
[----:B------:R3:W-:Y:S02]  /*0590*/  @!P2 STS [UR8+0x8], R3 ;  /* 0x00000803ff00a988 */ /* 0x0007e40008000808 */
.L_x_11:
[----:B------:R-:W-:Y:S05]  /*05a0*/  BSYNC B1 ;  /* 0x0000000000017941 */ /* 0x000fea0003800000 */
.L_x_6:
[----:B------:R-:W-:Y:S05]  /*05b0*/  WARPSYNC.ALL ;  /* 0x0000000000007948 */ /* 0x000fea0003800000 */
[----:B------:R-:W-:Y:S05]  /*05c0*/  @P0 BRA `(.L_x_12) ;  /* 0x00000000002c0947 */ /* 0x000fea0003800000 */
[----:B-123--:R-:W1:Y:S01]  /*05d0*/  S2R R3, SR_LANEID ;  /* 0x0000000000037919 */ /* 0x00ee620000000000 */
[----:B------:R-:W-:Y:S05]  /*05e0*/  WARPSYNC.ALL ;  /* 0x0000000000007948 */ /* 0x000fea0003800000 */
[----:B-1----:R-:W-:-:S05]  /*05f0*/  IMAD.SHL.U32 R3, R3, 0x4, RZ ;  /* 0x0000000403037824 */ /* 0x002fca00078e00ff */
[----:B------:R-:W1:Y:S01]  /*0600*/  LDS R9, [R3+UR8] ;  /* 0x0000000803097984 */ /* 0x000e620008000800 */
[----:B------:R-:W-:Y:S01]  /*0610*/  IADD3 R4, P1, R3, UR56, RZ ;  /* 0x0000003803047c10 */ /* 0x000fe2000ff3e0ff */
[----:B------:R-:W-:-:S04]  /*0620*/  UMOV UR54, UR56 ;  /* 0x0000003800367c82 */ /* 0x000fc80008000000 */
[----:B------:R-:W-:-:S05]  /*0630*/  IMAD.X R5, RZ, RZ, UR55, P1 ;  /* 0x00000037ff057e24 */ /* 0x000fca00088e06ff */
[----:B-1----:R4:W5:Y:S01]  /*0640*/  ATOMG.E.EXCH.STRONG.GPU PT, RZ, [R4], R9 ;  /* 0x0000000904ff73a8 */ /* 0x00296200041ee100 */
[----:B------:R-:W-:-:S04]  /*0650*/  DEPBAR {5,4,3,2,1,0} ;  /* 0x0000003f0000791a */ /* 0x000fc80000000000 */
[----:B------:R4:W-:Y:S01]  /*0660*/  UTMACCTL.IV [UR54] ;  /* 0x00000000360079b9 */ /* 0x0009e20008000000 */
[----:B------:R-:W-:Y:S01]  /*0670*/  NOP ;  /* 0x0000000000007918 */ /* 0x000fe20000000000 */
.L_x_12:
[----:B------:R-:W-:Y:S05]  /*0680*/  @P0 BRA `(.L_x_13) ;  /* 0x00000000000c0947 */ /* 0x000fea0003800000 */
[----:B------:R0:W-:Y:S01]  /*0690*/  UTMACMDFLUSH ;  /* 0x00000000000079b7 */ /* 0x0001e20000000000 */
[----:B------:R-:W-:Y:S05]  /*06a0*/  @P0 BRA `(.L_x_13) ;  /* 0x0000000000040947 */ /* 0x000fea0003800000 */
[----:B------:R-:W-:-:S04]  /*06b0*/  DEPBAR.LE SB0, 0x0 ;  /* 0x000080000000791a */ /* 0x000fc80000000000 */
.L_x_13:
[----:B------:R-:W-:Y:S05]  /*06c0*/  WARPSYNC.ALL ;  /* 0x0000000000007948 */ /* 0x000fea0003800000 */
[----:B-----5:R-:W-:Y:S06]  /*06d0*/  BAR.SYNC.DEFER_BLOCKING 0x0 ;  /* 0x0000000000007b1d */ /* 0x020fec0000010000 */
[----:B------:R-:W-:Y:S02]  /*06e0*/  BSSY B1, `(.L_x_14) ;  /* 0x000000b000017945 */ /* 0x000fe40003800000 */
[----:B------:R-:W-:Y:S06]  /*06f0*/  BAR.SYNC.DEFER_BLOCKING 0x0 ;  /* 0x0000000000007b1d */ /* 0x000fec0000010000 */
[----:B------:R5:W-:Y:S01]  /*0700*/  @!P0 STS [R14], RZ ;  /* 0x000000ff0e008388 */ /* 0x000be20000000800 */
[----:B------:R-:W-:Y:S01]  /*0710*/  NOP ;  /* 0x0000000000007918 */ /* 0x000fe20000000000 */
[----:B------:R-:W-:Y:S05]  /*0720*/  @P2 BRA `(.L_x_15) ;  /* 0x0000000000182947 */ /* 0x000fea0003800000 */
[----:B-123--:R-:W1:Y:S01]  /*0730*/  LDS R3, [UR8+0x8] ;  /* 0x00000808ff037984 */ /* 0x00ee620008000800 */
[----:B------:R-:W2:Y:S01]  /*0740*/  LDC.64 R12, c[0x0][0x218] ;  /* 0x00008600ff0c7b82 */ /* 0x000ea20000000a00 */
[----:B----4-:R-:W-:Y:S02]  /*0750*/  IMAD.MOV.U32 R4, RZ, RZ, 0x70 ;  /* 0x00000070ff047424 */ /* 0x010fe400078e00ff */
[----:B--2---:R2:W-:Y:S03]  /*0760*/  STS.64 [UR8], R12 ;  /* 0x0000000cff007988 */ /* 0x0045e60008000a08 */
[----:B-1----:R-:W-:-:S05]  /*0770*/  LOP3.LUT R3, R3, 0x10, R4, 0xd8, !PT ;  /* 0x0000001003037812 */ /* 0x002fca00078ed804 */
[----:B------:R2:W-:Y:S02]  /*0780*/  STS [UR8+0x8], R3 ;  /* 0x00000803ff007988 */ /* 0x0005e40008000808 */
.L_x_15:
[----:B----4-:R-:W-:Y:S05]  /*0790*/  BSYNC B1 ;  /* 0x0000000000017941 */ /* 0x010fea0003800000 */
.L_x_14:
[----:B------:R-:W-:Y:S04]  /*07a0*/  BSSY B2, `(.L_x_16) ;  /* 0x000000f000027945 */ /* 0x000fe80003800000 */
[----:B------:R-:W-:Y:S04]  /*07b0*/  BSSY B1, `(.L_x_17) ;  /* 0x000000c000017945 */ /* 0x000fe80003800000 */
[----:B------:R-:W-:Y:S05]  /*07c0*/  @P2 BRA `(.L_x_18) ;  /* 0x0000000000282947 */ /* 0x000fea0003800000 */
[----:B-123--:R-:W1:Y:S01]  /*07d0*/  LDS R3, [UR8+0x34] ;  /* 0x00003408ff037984 */ /* 0x00ee620008000800 */
[----:B------:R-:W-:Y:S01]  /*07e0*/  IMAD.MOV.U32 R4, RZ, RZ, 0x3f000000 ;  /* 0x3f000000ff047424 */ /* 0x000fe200078e00ff */
[----:B------:R-:W-:Y:S05]  /*07f0*/  @P2 BREAK B1 ;  /* 0x0000000000012942 */ /* 0x000fea0003800000 */
[----:B-1----:R-:W-:-:S05]  /*0800*/  LOP3.LUT R3, R3, 0xff000000, R4, 0xb8, !PT ;  /* 0xff00000003037812 */ /* 0x002fca00078eb804 */
[----:B------:R1:W-:Y:S01]  /*0810*/  STS [UR8+0x34], R3 ;  /* 0x00003403ff007988 */ /* 0x0003e20008000808 */
[----:B------:R-:W-:Y:S05]  /*0820*/  @P2 BRA `(.L_x_19) ;  /* 0x0000000000182947 */ /* 0x000fea0003800000 */
[----:B-1----:R-:W1:Y:S01]  /*0830*/  LDS R3, [UR8+0x38] ;  /* 0x00003808ff037984 */ /* 0x002e620008000800 */
[----:B------:R-:W-:-:S05]  /*0840*/  IMAD.MOV.U32 R4, RZ, RZ, 0x3f ;  /* 0x0000003fff047424 */ /* 0x000fca00078e00ff */
[----:B-1----:R-:W-:-:S05]  /*0850*/  LOP3.LUT R3, R3, 0xff, R4, 0xb8, !PT ;  /* 0x000000ff03037812 */ /* 0x002fca00078eb804 */
[----:B------:R4:W-:Y:S02]  /*0860*/  STS [UR8+0x38], R3 ;  /* 0x00003803ff007988 */ /* 0x0009e40008000808 */
.L_x_18:
[----:B------:R-:W-:Y:S05]  /*0870*/  BSYNC B1 ;  /* 0x0000000000017941 */ /* 0x000fea0003800000 */
.L_x_17:
[----:B------:R1:W-:Y:S02]  /*0880*/  @!P2 STS [UR8+0x20], R11 ;  /* 0x0000200bff00a988 */ /* 0x0003e40008000808 */
.L_x_19:
[----:B------:R-:W-:Y:S05]  /*0890*/  BSYNC B2 ;  /* 0x0000000000027941 */ /* 0x000fea0003800000 */
.L_x_16:
[----:B------:R-:W-:Y:S05]  /*08a0*/  WARPSYNC.ALL ;  /* 0x0000000000007948 */ /* 0x000fea0003800000 */
[----:B-1234-:R-:W1:Y:S01]  /*08b0*/  LDC R3, c[0x0][0x22c] ;  /* 0x00008b00ff037b82 */ /* 0x01ee620000000800 */
[----:B------:R-:W-:Y:S01]  /*08c0*/  BSSY B2, `(.L_x_20) ;  /* 0x0000010000027945 */ /* 0x000fe20003800000 */
[----:B-1----:R-:W-:-:S05]  /*08d0*/  VIADD R3, R3, 0xffffffff ;  /* 0xffffffff03037836 */ /* 0x002fca0000000000 */
[----:B------:R1:W-:Y:S01]  /*08e0*/  @!P2 STS [UR8+0x24], R3 ;  /* 0x00002403ff00a988 */ /* 0x0003e20008000808 */
[----:B------:R-:W-:Y:S05]  /*08f0*/  @P2 BRA `(.L_x_21) ;  /* 0x0000000000302947 */ /* 0x000fea0003800000 */
[----:B------:R-:W2:Y:S01]  /*0900*/  LDS R5, [UR8+0x34] ;  /* 0x00003408ff057984 */ /* 0x000ea20008000800 */
[----:B------:R-:W3:Y:S03]  /*0910*/  LDC.64 R12, c[0x0][0x240] ;  /* 0x00009000ff0c7b82 */ /* 0x000ee60000000a00 */
[----:B------:R-:W4:Y:S01]  /*0920*/  LDS R4, [UR8+0x1c] ;  /* 0x00001c08ff047984 */ /* 0x000f220008000800 */
[C---:B---3--:R-:W-:Y:S01]  /*0930*/  SHF.L.U64.HI R10, R12.reuse, 0x1, R13 ;  /* 0x000000010c0a7819 */ /* 0x048fe2000001020d */
[----:B------:R-:W-:-:S03]  /*0940*/  IMAD.SHL.U32 R9, R12, 0x2, RZ ;  /* 0x000000020c097824 */ /* 0x000fc600078e00ff */
[--C-:B------:R-:W-:Y:S02]  /*0950*/  SHF.R.U32.HI R11, RZ, 0x4, R10.reuse ;  /* 0x00000004ff0b7819 */ /* 0x100fe4000001160a */
[----:B------:R-:W-:-:S05]  /*0960*/  SHF.R.U64 R9, R9, 0x4, R10 ;  /* 0x0000000409097819 */ /* 0x000fca000000120a */
[----:B------:R3:W-:Y:S01]  /*0970*/  STS [UR8+0xc], R9 ;  /* 0x00000c09ff007988 */ /* 0x0007e20008000808 */
[----:B--2---:R-:W-:Y:S02]  /*0980*/  LOP3.LUT R5, R5, 0x7, RZ, 0xb8, !PT ;  /* 0x0000000705057812 */ /* 0x004fe400078eb8ff */
[----:B----4-:R-:W-:-:S03]  /*0990*/  LOP3.LUT R4, R4, 0xf, R11, 0xb8, !PT ;  /* 0x0000000f04047812 */ /* 0x010fc600078eb80b */
[----:B------:R3:W-:Y:S04]  /*09a0*/  STS [UR8+0x34], R5 ;  /* 0x00003405ff007988 */ /* 0x0007e80008000808 */
[----:B------:R3:W-:Y:S02]  /*09b0*/  STS [UR8+0x1c], R4 ;  /* 0x00001c04ff007988 */ /* 0x0007e40008000808 */
.L_x_21:
[----:B------:R-:W-:Y:S05]  /*09c0*/  BSYNC B2 ;  /* 0x0000000000027941 */ /* 0x000fea0003800000 */
.L_x_20:
[----:B------:R-:W-:Y:S04]  /*09d0*/  BSSY B3, `(.L_x_22) ;  /* 0x000001a000037945 */ /* 0x000fe80003800000 */
[----:B------:R-:W-:Y:S04]  /*09e0*/  BSSY B2, `(.L_x_23) ;  /* 0x0000015000027945 */ /* 0x000fe80003800000 */
[----:B------:R-:W-:Y:S05]  /*09f0*/  @P2 BRA `(.L_x_24) ;  /* 0x0000000000202947 */ /* 0x000fea0003800000 */
[----:B---3--:R-:W2:Y:S02]  /*0a00*/  LDS R4, [UR8+0x34] ;  /* 0x00003408ff047984 */ /* 0x008ea40008000800 */
[----:B--2---:R-:W-:-:S05]  /*0a10*/  LOP3.LUT R4, R4, 0x38, RZ, 0xb8, !PT ;  /* 0x0000003804047812 */ /* 0x004fca00078eb8ff */
[----:B------:R2:W-:Y:S01]  /*0a20*/  STS [UR8+0x34], R4 ;  /* 0x00003404ff007988 */ /* 0x0005e20008000808 */
[----:B------:R-:W-:Y:S05]  /*0a30*/  @P2 BRA `(.L_x_25) ;  /* 0x0000000000202947 */ /* 0x000fea0003800000 */
[----:B--2---:R-:W2:Y:S01]  /*0a40*/  LDS R4, [UR8+0x8] ;  /* 0x00000808ff047984 */ /* 0x004ea20008000800 */
[----:B------:R-:W-:-:S05]  /*0a50*/  IMAD.MOV.U32 R5, RZ, RZ, 0x780 ;  /* 0x00000780ff057424 */ /* 0x000fca00078e00ff */
[----:B--2---:R-:W-:-:S05]  /*0a60*/  LOP3.LUT R4, R4, 0x500, R5, 0xd8, !PT ;  /* 0x0000050004047812 */ /* 0x004fca00078ed805 */
[----:B------:R2:W-:Y:S02]  /*0a70*/  STS [UR8+0x8], R4 ;  /* 0x00000804ff007988 */ /* 0x0005e40008000808 */
.L_x_24:
[----:B------:R-:W-:Y:S05]  /*0a80*/  @P2 BRA `(.L_x_26) ;  /* 0x0000000000282947 */ /* 0x000fea0003800000 */
[----:B--23--:R-:W2:Y:S02]  /*0a90*/  LDS R4, [UR8+0x8] ;  /* 0x00000808ff047984 */ /* 0x00cea40008000800 */
[----:B--2---:R-:W-:-:S05]  /*0aa0*/  LOP3.LUT R4, R4, 0x1800, RZ, 0xb8, !PT ;  /* 0x0000180004047812 */ /* 0x004fca00078eb8ff */
[----:B------:R3:W-:Y:S02]  /*0ab0*/  STS [UR8+0x8], R4 ;  /* 0x00000804ff007988 */ /* 0x0007e40008000808 */
.L_x_25:
[----:B------:R-:W-:Y:S05]  /*0ac0*/  @P2 BREAK B2 ;  /* 0x0000000000022942 */ /* 0x000fea0003800000 */
[----:B------:R-:W-:Y:S05]  /*0ad0*/  @P2 BRA `(.L_x_27) ;  /* 0x0000000000242947 */ /* 0x000fea0003800000 */
[----:B--23--:R-:W2:Y:S01]  /*0ae0*/  LDS R4, [UR8+0x8] ;  /* 0x00000808ff047984 */ /* 0x00cea20008000800 */
[----:B------:R-:W-:-:S05]  /*0af0*/  IMAD.MOV.U32 R5, RZ, RZ, 0x6000 ;  /* 0x00006000ff057424 */ /* 0x000fca00078e00ff */
[----:B--2---:R-:W-:-:S04]  /*0b00*/  LOP3.LUT R4, R4, 0x6000, R5, 0xd8, !PT ;  /* 0x0000600004047812 */ /* 0x004fc800078ed805 */
[----:B------:R-:W-:-:S05]  /*0b10*/  LOP3.LUT R4, R4, 0x400000, RZ, 0xb8, !PT ;  /* 0x0040000004047812 */ /* 0x000fca00078eb8ff */
[----:B------:R4:W-:Y:S02]  /*0b20*/  STS [UR8+0x8], R4 ;  /* 0x00000804ff007988 */ /* 0x0009e40008000808 */
.L_x_26:
[----:B------:R-:W-:Y:S05]  /*0b30*/  BSYNC B2 ;  /* 0x0000000000027941 */ /* 0x000fea0003800000 */
.L_x_23:
[----:B--234-:R-:W2:Y:S02]  /*0b40*/  @!P2 LDS R4, [UR8+0x8] ;  /* 0x00000808ff04a984 */ /* 0x01cea40008000800 */
[----:B--2---:R-:W-:-:S05]  /*0b50*/  @!P2 LOP3.LUT R4, R4, 0x8000, RZ, 0xb8, !PT ;  /* 0x000080000404a812 */ /* 0x004fca00078eb8ff */
[----:B------:R4:W-:Y:S02]  /*0b60*/  @!P2 STS [UR8+0x8], R4 ;  /* 0x00000804ff00a988 */ /* 0x0009e40008000808 */
.L_x_27:
[----:B------:R-:W-:Y:S05]  /*0b70*/  BSYNC B3 ;  /* 0x0000000000037941 */ /* 0x000fea0003800000 */
.L_x_22:
[----:B------:R-:W-:Y:S05]  /*0b80*/  WARPSYNC.ALL ;  /* 0x0000000000007948 */ /* 0x000fea0003800000 */
[----:B------:R-:W-:-:S04]  /*0b90*/  UIADD3 UR53, UR4, 0x80, URZ ;  /* 0x0000008004357890 */ /* 0x000fc8000fffe03f */
[----:B------:R-:W-:-:S04]  /*0ba0*/  UIADD3 UR54, UP0, UR53, UR6, URZ ;  /* 0x0000000635367290 */ /* 0x000fc8000ff1e03f */
[----:B------:R-:W-:Y:S01]  /*0bb0*/  ULEA.HI.X.SX32 UR53, UR53, UR7, 0x1, UP0 ;  /* 0x0000000735357291 */ /* 0x000fe200080f0e3f */
[----:B------:R-:W-:Y:S11]  /*0bc0*/  @P0 BRA `(.L_x_28) ;  /* 0x00000000002c0947 */ /* 0x000ff60003800000 */
[----:B--234-:R-:W2:Y:S01]  /*0bd0*/  S2R R4, SR_LANEID ;  /* 0x0000000000047919 */ /* 0x01cea20000000000 */
[----:B------:R-:W-:Y:S05]  /*0be0*/  WARPSYNC.ALL ;  /* 0x0000000000007948 */ /* 0x000fea0003800000 */
[----:B--2---:R-:W-:-:S05]  /*0bf0*/  IMAD.SHL.U32 R10, R4, 0x4, RZ ;  /* 0x00000004040a7824 */ /* 0x004fca00078e00ff */
[----:B------:R-:W2:Y:S01]  /*0c00*/  LDS R9, [R10+UR8] ;  /* 0x000000080a097984 */ /* 0x000ea20008000800 */
[----:B------:R-:W-:Y:S01]  /*0c10*/  IADD3 R4, P1, R10, UR54, RZ ;  /* 0x000000360a047c10 */ /* 0x000fe2000ff3e0ff */
[----:B------:R-:W-:-:S04]  /*0c20*/  UMOV UR52, UR54 ;  /* 0x0000003600347c82 */ /* 0x000fc80008000000 */
[----:B------:R-:W-:-:S05]  /*0c30*/  IMAD.X R5, RZ, RZ, UR53, P1 ;  /* 0x00000035ff057e24 */ /* 0x000fca00088e06ff */
[----:B--2---:R2:W3:Y:S01]  /*0c40*/  ATOMG.E.EXCH.STRONG.GPU PT, RZ, [R4], R9 ;  /* 0x0000000904ff73a8 */ /* 0x0044e200041ee100 */
[----:B------:R-:W-:-:S04]  /*0c50*/  DEPBAR {5,4,3,2,1,0} ;  /* 0x0000003f0000791a */ /* 0x000fc80000000000 */
[----:B------:R2:W-:Y:S01]  /*0c60*/  UTMACCTL.IV [UR52] ;  /* 0x00000000340079b9 */ /* 0x0005e20008000000 */
[----:B------:R-:W-:Y:S01]  /*0c70*/  NOP ;  /* 0x0000000000007918 */ /* 0x000fe20000000000 */
.L_x_28:
[----:B------:R-:W-:Y:S05]  /*0c80*/  @P0 BRA `(.L_x_29) ;  /* 0x00000000000c0947 */ /* 0x000fea0003800000 */
[----:B------:R0:W-:Y:S01]  /*0c90*/  UTMACMDFLUSH ;  /* 0x00000000000079b7 */ /* 0x0001e20000000000 */
[----:B------:R-:W-:Y:S05]  /*0ca0*/  @P0 BRA `(.L_x_29) ;  /* 0x0000000000040947 */ /* 0x000fea0003800000 */
[----:B------:R-:W-:-:S04]  /*0cb0*/  DEPBAR.LE SB0, 0x0 ;  /* 0x000080000000791a */ /* 0x000fc80000000000 */
.L_x_29:
[----:B------:R-:W-:Y:S05]  /*0cc0*/  WARPSYNC.ALL ;  /* 0x0000000000007948 */ /* 0x000fea0003800000 */
[----:B---3--:R-:W-:Y:S06]  /*0cd0*/  BAR.SYNC.DEFER_BLOCKING 0x0 ;  /* 0x0000000000007b1d */ /* 0x008fec0000010000 */
[----:B------:R-:W-:Y:S02]  /*0ce0*/  BSSY B3, `(.L_x_30) ;  /* 0x000000b000037945 */ /* 0x000fe40003800000 */
[----:B------:R-:W-:Y:S06]  /*0cf0*/  BAR.SYNC.DEFER_BLOCKING 0x0 ;  /* 0x0000000000007b1d */ /* 0x000fec0000010000 */
[----:B------:R3:W-:Y:S01]  /*0d00*/  @!P0 STS [R14], RZ ;  /* 0x000000ff0e008388 */ /* 0x0007e20000000800 */
[----:B------:R-:W-:Y:S01]  /*0d10*/  NOP ;  /* 0x0000000000007918 */ /* 0x000fe20000000000 */
[----:B------:R-:W-:Y:S05]  /*0d20*/  @P2 BRA `(.L_x_31) ;  /* 0x0000000000182947 */ /* 0x000fea0003800000 */
[----:B--2-4-:R-:W2:Y:S01]  /*0d30*/  LDS R4, [UR8+0x8] ;  /* 0x00000808ff047984 */ /* 0x014ea20008000800 */
[----:B------:R-:W4:Y:S01]  /*0d40*/  LDC.64 R10, c[0x0][0x220] ;  /* 0x00008800ff0a7b82 */ /* 0x000f220000000a00 */
[----:B------:R-:W-:Y:S02]  /*0d50*/  IMAD.MOV.U32 R5, RZ, RZ, 0x70 ;  /* 0x00000070ff057424 */ /* 0x000fe400078e00ff */
[----:B----4-:R4:W-:Y:S03]  /*0d60*/  STS.64 [UR8], R10 ;  /* 0x0000000aff007988 */ /* 0x0109e60008000a08 */
[----:B--2---:R-:W-:-:S05]  /*0d70*/  LOP3.LUT R4, R4, 0x10, R5, 0xd8, !PT ;  /* 0x0000001004047812 */ /* 0x004fca00078ed805 */
[----:B------:R4:W-:Y:S02]  /*0d80*/  STS [UR8+0x8], R4 ;  /* 0x00000804ff007988 */ /* 0x0009e40008000808 */
.L_x_31:
[----:B--2---:R-:W-:Y:S05]  /*0d90*/  BSYNC B3 ;  /* 0x0000000000037941 */ /* 0x004fea0003800000 */
.L_x_30:
[----:B------:R-:W-:Y:S04]  /*0da0*/  BSSY B4, `(.L_x_32) ;  /* 0x0000011000047945 */ /* 0x000fe80003800000 */
[----:B------:R-:W-:Y:S04]  /*0db0*/  BSSY B3, `(.L_x_33) ;  /* 0x000000e000037945 */ /* 0x000fe80003800000 */
[----:B------:R-:W-:Y:S05]  /*0dc0*/  @P2 BRA `(.L_x_34) ;  /* 0x0000000000242947 */ /* 0x000fea0003800000 */
[----:B----4-:R-:W2:Y:S01]  /*0dd0*/  LDS R4, [UR8+0x34] ;  /* 0x00003408ff047984 */ /* 0x010ea20008000800 */
[----:B------:R-:W-:-:S05]  /*0de0*/  IMAD.MOV.U32 R5, RZ, RZ, 0x3f000000 ;  /* 0x3f000000ff057424 */ /* 0x000fca00078e00ff */
[----:B--2---:R-:W-:-:S05]  /*0df0*/  LOP3.LUT R4, R4, 0xff000000, R5, 0xb8, !PT ;  /* 0xff00000004047812 */ /* 0x004fca00078eb805 */
[----:B------:R2:W-:Y:S01]  /*0e00*/  STS [UR8+0x34], R4 ;  /* 0x00003404ff007988 */ /* 0x0005e20008000808 */
[----:B------:R-:W-:Y:S05]  /*0e10*/  @P2 BRA `(.L_x_35) ;  /* 0x00000000001c2947 */ /* 0x000fea0003800000 */
[----:B--2---:R-:W2:Y:S01]  /*0e20*/  LDS R4, [UR8+0x38] ;  /* 0x00003808ff047984 */ /* 0x004ea20008000800 */
[----:B------:R-:W-:-:S05]  /*0e30*/  IMAD.MOV.U32 R5, RZ, RZ, 0x3f ;  /* 0x0000003fff057424 */ /* 0x000fca00078e00ff */
[----:B--2---:R-:W-:-:S05]  /*0e40*/  LOP3.LUT R4, R4, 0xff, R5, 0xb8, !PT ;  /* 0x000000ff04047812 */ /* 0x004fca00078eb805 */
[----:B------:R2:W-:Y:S02]  /*0e50*/  STS [UR8+0x38], R4 ;  /* 0x00003804ff007988 */ /* 0x0005e40008000808 */
.L_x_34:
[----:B------:R-:W-:Y:S05]  /*0e60*/  @P2 BREAK B3 ;  /* 0x0000000000032942 */ /* 0x000fea0003800000 */
[----:B------:R-:W-:Y:S05]  /*0e70*/  @P2 BRA `(.L_x_36) ;  /* 0x00000000000c2947 */ /* 0x000fea0003800000 */
[----:B------:R1:W-:Y:S02]  /*0e80*/  STS [UR8+0x20], R3 ;  /* 0x00002003ff007988 */ /* 0x0003e40008000808 */
.L_x_35:
[----:B------:R-:W-:Y:S05]  /*0e90*/  BSYNC B3 ;  /* 0x0000000000037941 */ /* 0x000fea0003800000 */
.L_x_33:
[----:B------:R1:W-:Y:S02]  /*0ea0*/  @!P2 STS [UR8+0x24], R2 ;  /* 0x00002402ff00a988 */ /* 0x0003e40008000808 */
.L_x_36:
[----:B------:R-:W-:Y:S05]  /*0eb0*/  BSYNC B4 ;  /* 0x0000000000047941 */ /* 0x000fea0003800000 */
.L_x_32:
[----:B------:R-:W-:Y:S05]  /*0ec0*/  WARPSYNC.ALL ;  /* 0x0000000000007948 */ /* 0x000fea0003800000 */
[----:B------:R-:W-:Y:S04]  /*0ed0*/  BSSY B4, `(.L_x_37) ;  /* 0x000000e000047945 */ /* 0x000fe80003800000 */
[----:B------:R-:W-:Y:S05]  /*0ee0*/  @P2 BRA `(.L_x_38) ;  /* 0x0000000000302947 */ /* 0x000fea0003800000 */
[----:B-1----:R-:W1:Y:S01]  /*0ef0*/  LDS R3, [UR8+0x34] ;  /* 0x00003408ff037984 */ /* 0x002e620008000800 */
[----:B--2-4-:R-:W2:Y:S03]  /*0f00*/  LDC.64 R4, c[0x0][0x248] ;  /* 0x00009200ff047b82 */ /* 0x014ea60000000a00 */
[----:B------:R-:W4:Y:S01]  /*0f10*/  LDS R2, [UR8+0x1c] ;  /* 0x00001c08ff027984 */ /* 0x000f220008000800 */
[C---:B--2---:R-:W-:Y:S01]  /*0f20*/  SHF.L.U64.HI R5, R4.reuse, 0x1, R5 ;  /* 0x0000000104057819 */ /* 0x044fe20000010205 */
[----:B------:R-:W-:-:S03]  /*0f30*/  IMAD.SHL.U32 R4, R4, 0x2, RZ ;  /* 0x0000000204047824 */ /* 0x000fc600078e00ff */
[--C-:B------:R-:W-:Y:S02]  /*0f40*/  SHF.R.U32.HI R9, RZ, 0x4, R5.reuse ;  /* 0x00000004ff097819 */ /* 0x100fe40000011605 */
[----:B------:R-:W-:-:S05]  /*0f50*/  SHF.R.U64 R4, R4, 0x4, R5 ;  /* 0x0000000404047819 */ /* 0x000fca0000001205 */
[----:B------:R2:W-:Y:S01]  /*0f60*/  STS [UR8+0xc], R4 ;  /* 0x00000c04ff007988 */ /* 0x0005e20008000808 */
[----:B-1----:R-:W-:Y:S02]  /*0f70*/  LOP3.LUT R3, R3, 0x7, RZ, 0xb8, !PT ;  /* 0x0000000703037812 */ /* 0x002fe400078eb8ff */
[----:B----4-:R-:W-:-:S03]  /*0f80*/  LOP3.LUT R2, R2, 0xf, R9, 0xb8, !PT ;  /* 0x0000000f02027812 */ /* 0x010fc600078eb809 */
[----:B------:R2:W-:Y:S04]  /*0f90*/  STS [UR8+0x34], R3 ;  /* 0x00003403ff007988 */ /* 0x0005e80008000808 */
[----:B------:R2:W-:Y:S02]  /*0fa0*/  STS [UR8+0x1c], R2 ;  /* 0x00001c02ff007988 */ /* 0x0005e40008000808 */
.L_x_38:
[----:B------:R-:W-:Y:S05]  /*0fb0*/  BSYNC B4 ;  /* 0x0000000000047941 */ /* 0x000fea0003800000 */
.L_x_37:
[----:B------:R-:W-:Y:S04]  /*0fc0*/  BSSY B4, `(.L_x_39) ;  /* 0x000001a000047945 */ /* 0x000fe80003800000 */
[----:B------:R-:W-:Y:S04]  /*0fd0*/  BSSY B5, `(.L_x_40) ;  /* 0x0000015000057945 */ /* 0x000fe80003800000 */
[----:B------:R-:W-:Y:S05]  /*0fe0*/  @P2 BRA `(.L_x_41) ;  /* 0x0000000000202947 */ /* 0x000fea0003800000 */
[----:B-12---:R-:W1:Y:S02]  /*0ff0*/  LDS R2, [UR8+0x34] ;  /* 0x00003408ff027984 */ /* 0x006e640008000800 */
[----:B-1----:R-:W-:-:S05]  /*1000*/  LOP3.LUT R2, R2, 0x38, RZ, 0xb8, !PT ;  /* 0x0000003802027812 */ /* 0x002fca00078eb8ff */
[----:B------:R1:W-:Y:S01]  /*1010*/  STS [UR8+0x34], R2 ;  /* 0x00003402ff007988 */ /* 0x0003e20008000808 */
[----:B------:R-:W-:Y:S05]  /*1020*/  @P2 BRA `(.L_x_42) ;  /* 0x0000000000202947 */ /* 0x000fea0003800000 */
[----:B-1----:R-:W1:Y:S01]  /*1030*/  LDS R2, [UR8+0x8] ;  /* 0x00000808ff027984 */ /* 0x002e620008000800 */
[----:B------:R-:W-:-:S05]  /*1040*/  IMAD.MOV.U32 R3, RZ, RZ, 0x780 ;  /* 0x00000780ff037424 */ /* 0x000fca00078e00ff */
[----:B-1----:R-:W-:-:S05]  /*1050*/  LOP3.LUT R2, R2, 0x500, R3, 0xd8, !PT ;  /* 0x0000050002027812 */ /* 0x002fca00078ed803 */
[----:B------:R1:W-:Y:S02]  /*1060*/  STS [UR8+0x8], R2 ;  /* 0x00000802ff007988 */ /* 0x0003e40008000808 */
.L_x_41:
[----:B------:R-:W-:Y:S05]  /*1070*/  @P2 BRA `(.L_x_43) ;  /* 0x0000000000282947 */ /* 0x000fea0003800000 */
[----:B-12---:R-:W1:Y:S02]  /*1080*/  LDS R2, [UR8+0x8] ;  /* 0x00000808ff027984 */ /* 0x006e640008000800 */
[----:B-1----:R-:W-:-:S05]  /*1090*/  LOP3.LUT R2, R2, 0x1800, RZ, 0xb8, !PT ;  /* 0x0000180002027812 */ /* 0x002fca00078eb8ff */
[----:B------:R2:W-:Y:S02]  /*10a0*/  STS [UR8+0x8], R2 ;  /* 0x00000802ff007988 */ /* 0x0005e40008000808 */
.L_x_42:
[----:B------:R-:W-:Y:S05]  /*10b0*/  @P2 BREAK B5 ;  /* 0x0000000000052942 */ /* 0x000fea0003800000 */
[----:B------:R-:W-:Y:S05]  /*10c0*/  @P2 BRA `(.L_x_44) ;  /* 0x0000000000242947 */ /* 0x000fea0003800000 */
[----:B-12---:R-:W1:Y:S01]  /*10d0*/  LDS R2, [UR8+0x8] ;  /* 0x00000808ff027984 */ /* 0x006e620008000800 */
[----:B------:R-:W-:-:S05]  /*10e0*/  IMAD.MOV.U32 R3, RZ, RZ, 0x6000 ;  /* 0x00006000ff037424 */ /* 0x000fca00078e00ff */
[----:B-1----:R-:W-:-:S04]  /*10f0*/  LOP3.LUT R2, R2, 0x6000, R3, 0xd8, !PT ;  /* 0x0000600002027812 */ /* 0x002fc800078ed803 */
[----:B------:R-:W-:-:S05]  /*1100*/  LOP3.LUT R2, R2, 0x400000, RZ, 0xb8, !PT ;  /* 0x0040000002027812 */ /* 0x000fca00078eb8ff */
[----:B------:R1:W-:Y:S02]  /*1110*/  STS [UR8+0x8], R2 ;  /* 0x00000802ff007988 */ /* 0x0003e40008000808 */
.L_x_43:
[----:B------:R-:W-:Y:S05]  /*1120*/  BSYNC B5 ;  /* 0x0000000000057941 */ /* 0x000fea0003800000 */
.L_x_40:
[----:B-12---:R-:W1:Y:S02]  /*1130*/  @!P2 LDS R2, [UR8+0x8] ;  /* 0x00000808ff02a984 */ /* 0x006e640008000800 */
[----:B-1----:R-:W-:-:S05]  /*1140*/  @!P2 LOP3.LUT R2, R2, 0x8000, RZ, 0xb8, !PT ;  /* 0x000080000202a812 */ /* 0x002fca00078eb8ff */
[----:B------:R1:W-:Y:S02]  /*1150*/  @!P2 STS [UR8+0x8], R2 ;  /* 0x00000802ff00a988 */ /* 0x0003e40008000808 */
.L_x_44:
[----:B------:R-:W-:Y:S05]  /*1160*/  BSYNC B4 ;  /* 0x0000000000047941 */ /* 0x000fea0003800000 */
.L_x_39:
[----:B------:R-:W-:Y:S05]  /*1170*/  WARPSYNC.ALL ;  /* 0x0000000000007948 */ /* 0x000fea0003800000 */
[----:B------:R-:W-:Y:S01]  /*1180*/  UIADD3 UR4, UR4, 0x100, URZ ;  /* 0x0000010004047890 */ /* 0x000fe2000fffe03f */
[----:B------:R-:W-:Y:S02]  /*1190*/  ISETP.GE.AND P1, PT, R8, 0x1, PT ;  /* 0x000000010800780c */ /* 0x000fe40003f26270 */
[----:B------:R-:W-:Y:S02]  /*11a0*/  CS2R R24, SRZ ;  /* 0x0000000000187805 */ /* 0x000fe4000001ff00 */
[----:B------:R-:W-:Y:S01]  /*11b0*/  CS2R R26, SRZ ;  /* 0x00000000001a7805 */ /* 0x000fe2000001ff00 */
[----:B------:R-:W-:Y:S01]  /*11c0*/  UIADD3 UR52, UP0, UR4, UR6, URZ ;  /* 0x0000000604347290 */ /* 0x000fe2000ff1e03f */
[----:B------:R-:W-:-:S03]  /*11d0*/  IMAD.MOV.U32 R28, RZ, RZ, RZ ;  /* 0x000000ffff1c7224 */ /* 0x000fc600078e00ff */
[----:B------:R-:W-:Y:S01]  /*11e0*/  ULEA.HI.X.SX32 UR5, UR4, UR7, 0x1, UP0 ;  /* 0x0000000704057291 */ /* 0x000fe200080f0e3f */
[----:B------:R-:W-:Y:S11]  /*11f0*/  @P0 BRA `(.L_x_45) ;  /* 0x00000000002c0947 */ /* 0x000ff60003800000 */
[----:B-12---:R-:W4:Y:S01]  /*1200*/  S2R R2, SR_LANEID ;  /* 0x0000000000027919 */ /* 0x006f220000000000 */
[----:B------:R-:W-:Y:S05]  /*1210*/  WARPSYNC.ALL ;  /* 0x0000000000007948 */ /* 0x000fea0003800000 */
[----:B----4-:R-:W-:-:S05]  /*1220*/  IMAD.SHL.U32 R4, R2, 0x4, RZ ;  /* 0x0000000402047824 */ /* 0x010fca00078e00ff */
[----:B------:R-:W1:Y:S01]  /*1230*/  LDS R5, [R4+UR8] ;  /* 0x0000000804057984 */ /* 0x000e620008000800 */
[----:B------:R-:W-:Y:S01]  /*1240*/  IADD3 R2, P3, R4, UR52, RZ ;  /* 0x0000003404027c10 */ /* 0x000fe2000ff7e0ff */
[----:B------:R-:W-:-:S04]  /*1250*/  UMOV UR4, UR52 ;  /* 0x0000003400047c82 */ /* 0x000fc80008000000 */
[----:B------:R-:W-:-:S05]  /*1260*/  IMAD.X R3, RZ, RZ, UR5, P3 ;  /* 0x00000005ff037e24 */ /* 0x000fca00098e06ff */
[----:B-1----:R1:W2:Y:S01]  /*1270*/  ATOMG.E.EXCH.STRONG.GPU PT, RZ, [R2], R5 ;  /* 0x0000000502ff73a8 */ /* 0x0022a200041ee100 */
[----:B------:R-:W-:-:S04]  /*1280*/  DEPBAR {5,4,3,2,1,0} ;  /* 0x0000003f0000791a */ /* 0x000fc80000000000 */
[----:B------:R1:W-:Y:S01]  /*1290*/  UTMACCTL.IV [UR4] ;  /* 0x00000000040079b9 */ /* 0x0003e20008000000 */
[----:B------:R-:W-:Y:S01]  /*12a0*/  NOP ;  /* 0x0000000000007918 */ /* 0x000fe20000000000 */
.L_x_45:
[----:B------:R-:W-:Y:S05]  /*12b0*/  @P0 BRA `(.L_x_46) ;  /* 0x00000000000c0947 */ /* 0x000fea0003800000 */
[----:B------:R0:W-:Y:S01]  /*12c0*/  UTMACMDFLUSH ;  /* 0x00000000000079b7 */ /* 0x0001e20000000000 */
[----:B------:R-:W-:Y:S05]  /*12d0*/  @P0 BRA `(.L_x_46) ;  /* 0x0000000000040947 */ /* 0x000fea0003800000 */
[----:B------:R-:W-:-:S04]  /*12e0*/  DEPBAR.LE SB0, 0x0 ;  /* 0x000080000000791a */ /* 0x000fc80000000000 */
.L_x_46:
[----:B------:R-:W-:Y:S05]  /*12f0*/  WARPSYNC.ALL ;  /* 0x0000000000007948 */ /* 0x000fea0003800000 */
[----:B--2---:R-:W-:Y:S01]  /*1300*/  BAR.SYNC.DEFER_BLOCKING 0x0 ;  /* 0x0000000000007b1d */ /* 0x004fe20000010000 */
[----:B------:R-:W-:Y:S01]  /*1310*/  USHF.L.U32 UR23, UR57, 0x6, URZ ;  /* 0x0000000639177899 */ /* 0x000fe2000800063f */
[----:B------:R-:W-:Y:S01]  /*1320*/  IMAD.MOV.U32 R29, RZ, RZ, RZ ;  /* 0x000000ffff1d7224 */ /* 0x000fe200078e00ff */
[----:B------:R-:W-:Y:S01]  /*1330*/  USHF.L.U32 UR27, UR58, 0x6, URZ ;  /* 0x000000063a1b7899 */ /* 0x000fe2000800063f */
[----:B------:R-:W-:Y:S02]  /*1340*/  CS2R R30, SRZ ;  /* 0x00000000001e7805 */ /* 0x000fe4000001ff00 */
[----:B------:R-:W-:Y:S01]  /*1350*/  CS2R R32, SRZ ;  /* 0x0000000000207805 */ /* 0x000fe2000001ff00 */
[----:B------:R-:W-:Y:S01]  /*1360*/  VOTEU.ALL UP0, P2 ;  /* 0x00000000003f7886 */ /* 0x000fe20001000000 */
[----:B------:R-:W-:Y:S01]  /*1370*/  UMOV UR6, 0x1 ;  /* 0x0000000100067882 */ /* 0x000fe20000000000 */
[----:B------:R-:W-:-:S02]  /*1380*/  CS2R R34, SRZ ;  /* 0x0000000000227805 */ /* 0x000fc4000001ff00 */
[----:B------:R-:W-:Y:S02]  /*1390*/  CS2R R36, SRZ ;  /* 0x0000000000247805 */ /* 0x000fe4000001ff00 */
[----:B------:R-:W-:Y:S01]  /*13a0*/  CS2R R38, SRZ ;  /* 0x0000000000267805 */ /* 0x000fe2000001ff00 */
[----:B------:R-:W-:-:S04]  /*13b0*/  @!UP0 UIADD3 UR6, -UR6, 0x100000, URZ ;  /* 0x0010000006068890 */ /* 0x000fc8000fffe13f */
[----:B------:R-:W-:Y:S02]  /*13c0*/  @!UP0 USHF.L.U32 UR7, UR6, 0xb, URZ ;  /* 0x0000000b06078899 */ /* 0x000fe4000800063f */
[----:B------:R-:W-:Y:S01]  /*13d0*/  @!UP0 USHF.L.U32 UR6, UR6, 0x1, URZ ;  /* 0x0000000106068899 */ /* 0x000fe2000800063f */
[----:B------:R-:W-:Y:S01]  /*13e0*/  CS2R R40, SRZ ;  /* 0x0000000000287805 */ /* 0x000fe2000001ff00 */
[----:B------:R-:W-:Y:S01]  /*13f0*/  VOTEU.ALL UP0, P2 ;  /* 0x00000000003f7886 */ /* 0x000fe20001000000 */
[----:B------:R-:W-:Y:S02]  /*1400*/  CS2R R42, SRZ ;  /* 0x00000000002a7805 */ /* 0x000fe4000001ff00 */
[----:B------:R-:W-:Y:S02]  /*1410*/  CS2R R44, SRZ ;  /* 0x00000000002c7805 */ /* 0x000fe4000001ff00 */
[----:B------:R-:W-:Y:S02]  /*1420*/  CS2R R46, SRZ ;  /* 0x00000000002e7805 */ /* 0x000fe4000001ff00 */
[----:B------:R-:W-:-:S02]  /*1430*/  CS2R R48, SRZ ;  /* 0x0000000000307805 */ /* 0x000fc4000001ff00 */
[----:B------:R-:W-:Y:S02]  /*1440*/  CS2R R50, SRZ ;  /* 0x0000000000327805 */ /* 0x000fe4000001ff00 */
[----:B------:R-:W-:Y:S02]  /*1450*/  CS2R R52, SRZ ;  /* 0x0000000000347805 */ /* 0x000fe4000001ff00 */
[----:B------:R-:W-:Y:S01]  /*1460*/  CS2R R54, SRZ ;  /* 0x0000000000367805 */ /* 0x000fe2000001ff00 */
[----:B------:R-:W2:Y:S02]  /*1470*/  FENCE.VIEW.ASYNC.S ;  /* 0x00000000000073c6 */ /* 0x000ea40000000000 */
[----:B--2---:R2:W1:Y:S01]  /*1480*/  @!UP0 SYNCS.EXCH.64 URZ, [UR8+0x8000], UR6 ;  /* 0x00800006083f85b2 */ /* 0x0044620008000100 */
[----:B------:R-:W-:Y:S05]  /*1490*/  @!P1 BRA `(.L_x_47) ;  /* 0x0000000400689947 */ /* 0x000fea0003800000 */
[----:B------:R-:W-:Y:S01]  /*14a0*/  USHF.R.U32.HI UR16, URZ, 0x4, UR8 ;  /* 0x000000043f107899 */ /* 0x000fe20008011608 */
[----:B-1----:R-:W-:Y:S01]  /*14b0*/  SHF.R.U32.HI R2, RZ, 0x5, R0 ;  /* 0x00000005ff027819 */ /* 0x002fe20000011600 */
[----:B--2---:R-:W-:Y:S01]  /*14c0*/  UIADD3 UR7, UR8, 0x4000, URZ ;  /* 0x0000400008077890 */ /* 0x004fe2000fffe03f */
[----:B------:R-:W-:Y:S01]  /*14d0*/  CS2R R24, SRZ ;  /* 0x0000000000187805 */ /* 0x000fe2000001ff00 */
[----:B------:R-:W-:Y:S01]  /*14e0*/  USGXT.U32 UR16, UR16, 0xe ;  /* 0x0000000e1010789a */ /* 0x000fe20008000000 */
[----:B------:R-:W-:Y:S01]  /*14f0*/  R2UR UR9, R2 ;  /* 0x00000000020972ca */ /* 0x000fe200000e0000 */
[----:B------:R-:W-:Y:S01]  /*1500*/  USHF.R.U32.HI UR7, URZ, 0x4, UR7 ;  /* 0x000000043f077899 */ /* 0x000fe20008011607 */
[----:B------:R-:W-:Y:S01]  /*1510*/  CS2R R26, SRZ ;  /* 0x00000000001a7805 */ /* 0x000fe2000001ff00 */
[----:B------:R-:W-:Y:S01]  /*1520*/  UIADD3 UR12, UP0, UR16, 0x2, URZ ;  /* 0x00000002100c7890 */ /* 0x000fe2000ff1e03f */
[----:B------:R-:W-:Y:S01]  /*1530*/  CS2R R28, SRZ ;  /* 0x00000000001c7805 */ /* 0x000fe2000001ff00 */
[----:B------:R-:W-:Y:S01]  /*1540*/  USGXT.U32 UR18, UR7, 0xe ;  /* 0x0000000e0712789a */ /* 0x000fe20008000000 */
[----:B------:R-:W-:Y:S01]  /*1550*/  CS2R R30, SRZ ;  /* 0x00000000001e7805 */ /* 0x000fe2000001ff00 */
[----:B------:R-:W-:Y:S01]  /*1560*/  UMOV UR4, URZ ;  /* 0x0000003f00047c82 */ /* 0x000fe20008000000 */
[----:B------:R-:W-:Y:S01]  /*1570*/  UMOV UR6, URZ ;  /* 0x0000003f00067c82 */ /* 0x000fe20008000000 */
[----:B------:R-:W-:Y:S01]  /*1580*/  UIADD3.X UR13, UR4, 0x40000040, URZ, UP0, !UPT ;  /* 0x40000040040d7890 */ /* 0x000fe200087fe43f */
[----:B------:R-:W-:Y:S01]  /*1590*/  CS2R R32, SRZ ;  /* 0x0000000000207805 */ /* 0x000fe2000001ff00 */
[----:B------:R-:W-:Y:S01]  /*15a0*/  UIADD3 UR14, UP0, UR18, 0x2, URZ ;  /* 0x00000002120e7890 */ /* 0x000fe2000ff1e03f */
[----:B------:R-:W-:-:S02]  /*15b0*/  CS2R R34, SRZ ;  /* 0x0000000000227805 */ /* 0x000fc4000001ff00 */
[----:B------:R-:W-:Y:S02]  /*15c0*/  CS2R R36, SRZ ;  /* 0x0000000000247805 */ /* 0x000fe4000001ff00 */
[----:B------:R-:W-:Y:S01]  /*15d0*/  CS2R R38, SRZ ;  /* 0x0000000000267805 */ /* 0x000fe2000001ff00 */
[----:B------:R-:W-:Y:S01]  /*15e0*/  UIADD3.X UR15, UR6, 0x40000040, URZ, UP0, !UPT ;  /* 0x40000040060f7890 */ /* 0x000fe200087fe43f */
[----:B------:R-:W-:Y:S02]  /*15f0*/  CS2R R40, SRZ ;  /* 0x0000000000287805 */ /* 0x000fe4000001ff00 */
[----:B------:R-:W-:Y:S02]  /*1600*/  CS2R R42, SRZ ;  /* 0x00000000002a7805 */ /* 0x000fe4000001ff00 */
[----:B------:R-:W-:Y:S02]  /*1610*/  CS2R R44, SRZ ;  /* 0x00000000002c7805 */ /* 0x000fe4000001ff00 */
[----:B------:R-:W-:-:S02]  /*1620*/  CS2R R46, SRZ ;  /* 0x00000000002e7805 */ /* 0x000fc4000001ff00 */
[----:B------:R-:W-:Y:S02]  /*1630*/  CS2R R48, SRZ ;  /* 0x0000000000307805 */ /* 0x000fe4000001ff00 */
[----:B------:R-:W-:Y:S02]  /*1640*/  CS2R R50, SRZ ;  /* 0x0000000000327805 */ /* 0x000fe4000001ff00 */
[----:B------:R-:W-:Y:S02]  /*1650*/  CS2R R52, SRZ ;  /* 0x0000000000347805 */ /* 0x000fe4000001ff00 */
[----:B------:R-:W-:Y:S01]  /*1660*/  CS2R R54, SRZ ;  /* 0x0000000000367805 */ /* 0x000fe2000001ff00 */
[----:B------:R-:W-:Y:S02]  /*1670*/  UIADD3.64 UR28, UR12, 0x2, URZ ;  /* 0x000000020c1c7897 */ /* 0x000fe4000fffe03f */
[----:B------:R-:W-:Y:S02]  /*1680*/  UIADD3.64 UR32, UR12, 0x4, URZ ;  /* 0x000000040c207897 */ /* 0x000fe4000fffe03f */
[----:B------:R-:W-:-:S02]  /*1690*/  UIADD3.64 UR36, UR12, 0x1fe, URZ ;  /* 0x000001fe0c247897 */ /* 0x000fc4000fffe03f */
[----:B------:R-:W-:Y:S02]  /*16a0*/  UIADD3.64 UR40, UR12, 0x200, URZ ;  /* 0x000002000c287897 */ /* 0x000fe4000fffe03f */
[----:B------:R-:W-:Y:S02]  /*16b0*/  UIADD3.64 UR44, UR12, 0x202, URZ ;  /* 0x000002020c2c7897 */ /* 0x000fe4000fffe03f */
[----:B------:R-:W-:Y:S02]  /*16c0*/  UIADD3.64 UR48, UR12, 0x204, URZ ;  /* 0x000002040c307897 */ /* 0x000fe4000fffe03f */
[----:B------:R-:W-:Y:S02]  /*16d0*/  UIADD3.64 UR30, UR14, 0x2, URZ ;  /* 0x000000020e1e7897 */ /* 0x000fe4000fffe03f */
[----:B------:R-:W-:Y:S02]  /*16e0*/  UIADD3.64 UR34, UR14, 0x4, URZ ;  /* 0x000000040e227897 */ /* 0x000fe4000fffe03f */
[----:B------:R-:W-:-:S02]  /*16f0*/  UIADD3.64 UR38, UR14, 0x1fe, URZ ;  /* 0x000001fe0e267897 */ /* 0x000fc4000fffe03f */
[----:B------:R-:W-:Y:S02]  /*1700*/  UIADD3.64 UR42, UR14, 0x200, URZ ;  /* 0x000002000e2a7897 */ /* 0x000fe4000fffe03f */
[----:B------:R-:W-:Y:S02]  /*1710*/  UIADD3.64 UR46, UR14, 0x202, URZ ;  /* 0x000002020e2e7897 */ /* 0x000fe4000fffe03f */
[----:B------:R-:W-:-:S12]  /*1720*/  UIADD3.64 UR50, UR14, 0x204, URZ ;  /* 0x000002040e327897 */ /* 0x000fd8000fffe03f */
.L_x_49:
[----:B------:R-:W-:Y:S01]  /*1730*/  BAR.SYNC.DEFER_BLOCKING 0x0 ;  /* 0x0000000000007b1d */ /* 0x000fe20000010000 */
[----:B------:R-:W-:Y:S01]  /*1740*/  @!P2 IMAD.MOV.U32 R2, RZ, RZ, 0x8000 ;  /* 0x00008000ff02a424 */ /* 0x000fe200078e00ff */
[----:B------:R-:W-:Y:S01]  /*1750*/  ELECT P0, URZ, PT ;  /* 0x00000000003f782f */ /* 0x000fe20003800000 */
[----:B------:R-:W-:-:S03]  /*1760*/  ULOP3.LUT UR22, UR9, 0x1, URZ, 0xc0, !UPT ;  /* 0x0000000109167892 */ /* 0x000fc6000f8ec03f */
[C---:B------:R-:W-:Y:S02]  /*1770*/  ISETP.LT.U32.AND P0, PT, R6.reuse, 0x40, P0 ;  /* 0x000000400600780c */ /* 0x040fe40000701070 */
[----:B------:R-:W-:Y:S01]  /*1780*/  ELECT P1, URZ, PT ;  /* 0x00000000003f782f */ /* 0x000fe20003820000 */
[----:B------:R-:W-:Y:S02]  /*1790*/  ULEA UR20, UR22, UR8, 0xd ;  /* 0x0000000816147291 */ /* 0x000fe4000f8e683f */
[----:B------:R-:W-:Y:S01]  /*17a0*/  ULEA UR22, UR22, UR4, 0x6 ;  /* 0x0000000416167291 */ /* 0x000fe2000f8e303f */
[----:B------:R-:W-:-:S06]  /*17b0*/  ISETP.LT.U32.AND P1, PT, R6, 0x40, P1 ;  /* 0x000000400600780c */ /* 0x000fcc0000f21070 */
[----:B------:R-:W-:Y:S01]  /*17c0*/  UMOV UR26, UR22 ;  /* 0x00000016001a7c82 */ /* 0x000fe20008000000 */
[----:B------:R-:W-:Y:S01]  /*17d0*/  VOTEU.ANY UP0, P0 ;  /* 0x00000000003f7886 */ /* 0x000fe20000000100 */
[----:B------:R-:W-:Y:S01]  /*17e0*/  VOTEU.ANY UP2, P0 ;  /* 0x00000000003f7886 */ /* 0x000fe20000040100 */
[----:B------:R1:W-:Y:S01]  /*17f0*/  @!P2 SYNCS.ARRIVE.TRANS64 RZ, [UR8+0x8000], R2 ;  /* 0x00800002ffffa9a7 */ /* 0x0003e20008000008 */
[----:B------:R2:W-:Y:S06]  /*1800*/  MEMBAR.ALL.CTA ;  /* 0x0000000000007992 */ /* 0x0005ec0000008000 */
[----:B--2---:R-:W2:Y:S01]  /*1810*/  FENCE.VIEW.ASYNC.S ;  /* 0x00000000000073c6 */ /* 0x004ea20000000000 */
[----:B------:R-:W-:Y:S01]  /*1820*/  @UP0 UIADD3 UR21, UR8, 0x8000, URZ ;  /* 0x0000800008150890 */ /* 0x000fe2000fffe03f */
[----:B------:R-:W-:Y:S01]  /*1830*/  @UP0 UMOV UR6, UR56 ;  /* 0x0000003800060c82 */ /* 0x000fe20008000000 */
[----:B------:R-:W-:Y:S01]  /*1840*/  @UP0 UMOV UR7, UR55 ;  /* 0x0000003700070c82 */ /* 0x000fe20008000000 */
[----:B--2---:R-:W-:Y:S01]  /*1850*/  VOTEU.ANY UP1, P1 ;  /* 0x00000000003f7886 */ /* 0x004fe20000820100 */
[----:B------:R-:W-:Y:S01]  /*1860*/  VOTEU.ANY UP3, P1 ;  /* 0x00000000003f7886 */ /* 0x000fe20000860100 */
[----:B-1----:R-:W-:-:S03]  /*1870*/  SHF.L.U32 R2, R7, 0x1f, RZ ;  /* 0x0000001f07027819 */ /* 0x002fc600000006ff */
[----:B------:R-:W-:Y:S02]  /*1880*/  @UP1 UIADD3 UR24, UR20, 0x4000, URZ ;  /* 0x0000400014181890 */ /* 0x000fe4000fffe03f */
[----:B------:R-:W-:Y:S01]  /*1890*/  @UP1 UIADD3 UR25, UR8, 0x8000, URZ ;  /* 0x0000800008191890 */ /* 0x000fe2000fffe03f */
[----:B------:R-:W-:Y:S01]  /*18a0*/  @UP1 UMOV UR10, UR54 ;  /* 0x00000036000a1c82 */ /* 0x000fe20008000000 */
[----:B------:R-:W-:Y:S01]  /*18b0*/  @UP1 UMOV UR11, UR53 ;  /* 0x00000035000b1c82 */ /* 0x000fe20008000000 */
[----:B------:R-:W-:Y:S06]  /*18c0*/  BAR.SYNC.DEFER_BLOCKING 0x0 ;  /* 0x0000000000007b1d */ /* 0x000fec0000010000 */
[----:B------:R1:W-:Y:S02]  /*18d0*/  @UP2 UTMALDG.2D [UR20], [UR6] ;  /* 0x00000014060025b4 */ /* 0x0003e40008008000 */
[----:B------:R-:W-:Y:S06]  /*18e0*/  BAR.SYNC.DEFER_BLOCKING 0x0 ;  /* 0x0000000000007b1d */ /* 0x000fec0000010000 */
[----:B------:R1:W-:Y:S02]  /*18f0*/  @UP3 UTMALDG.2D [UR24], [UR10] ;  /* 0x000000180a0035b4 */ /* 0x0003e40008008000 */
[----:B------:R-:W-:Y:S06]  /*1900*/  BAR.SYNC.DEFER_BLOCKING 0x0 ;  /* 0x0000000000007b1d */ /* 0x000fec0000010000 */
[----:B------:R-:W2:Y:S02]  /*1910*/  SYNCS.PHASECHK.TRANS64.TRYWAIT P0, [UR8+0x8000], R2 ;  /* 0x00800002ff0075a7 */ /* 0x000ea40008000148 */
[----:B-12---:R-:W-:Y:S05]  /*1920*/  @!P0 BRA `(.L_x_48) ;  /* 0x00000004001c8947 */ /* 0x006fea0003800000 */
.L_x_50:
[----:B------:R-:W-:Y:S02]  /*1930*/  WARPGROUP.DEPBAR.LE gsb0, 0x0 ;  /* 0x00008000000079c5 */ /* 0x000fe40000010000 */
[----:B------:R-:W-:Y:S01]  /*1940*/  WARPGROUP.ARRIVE ;  /* 0x00000000000079c5 */ /* 0x000fe20000000000 */
[----:B------:R-:W-:Y:S01]  /*1950*/  UMOV UR17, 0x40000040 ;  /* 0x4000004000117882 */ /* 0x000fe20000000000 */
[----:B------:R-:W-:Y:S01]  /*1960*/  UMOV UR19, 0x40000040 ;  /* 0x4000004000137882 */ /* 0x000fe20000000000 */
[----:B------:R-:W1:Y:S01]  /*1970*/  LDC R2, c[0x0][0x230] ;  /* 0x00008c00ff027b82 */ /* 0x000e620000000800 */
[----:B------:R-:W-:Y:S01]  /*1980*/  UIADD3 UR4, UR4, 0x80, URZ ;  /* 0x0000008004047890 */ /* 0x000fe2000fffe03f */
[----:B------:R-:W-:Y:S01]  /*1990*/  LOP3.LUT R7, R7, 0x1, RZ, 0x3c, !PT ;  /* 0x0000000107077812 */ /* 0x000fe200078e3cff */
[----:B------:R-:W-:Y:S04]  /*19a0*/  HGMMA.64x64x16.F32.BF16 R24, gdesc[UR16], R24 ;  /* 0x00e00000101879f0 */ /* 0x000fe80008701818 */
[----:B-1----:R-:W-:Y:S01]  /*19b0*/  ISETP.LE.AND P0, PT, R2, UR4, PT ;  /* 0x0000000402007c0c */ /* 0x002fe2000bf03270 */
[----:B------:R-:W-:Y:S04]  /*19c0*/  HGMMA.64x64x16.F32.BF16 R24, gdesc[UR12], R24 ;  /* 0x00e000000c1879f0 */ /* 0x000fe80008701818 */
[----:B------:R-:W-:Y:S04]  /*19d0*/  HGMMA.64x64x16.F32.BF16 R24, gdesc[UR28], R24 ;  /* 0x00e000001c1879f0 */ /* 0x000fe80008701818 */
[----:B------:R-:W-:Y:S04]  /*19e0*/  HGMMA.64x64x16.F32.BF16 R24, gdesc[UR32], R24 ;  /* 0x00e00000201879f0 */ /* 0x000fe80008701818 */
[----:B------:R-:W-:Y:S04]  /*19f0*/  HGMMA.64x64x16.F32.BF16 R24, gdesc[UR36], R24 ;  /* 0x00e00000241879f0 */ /* 0x000fe80008701818 */
[----:B------:R-:W-:Y:S04]  /*1a00*/  HGMMA.64x64x16.F32.BF16 R24, gdesc[UR40], R24 ;  /* 0x00e00000281879f0 */ /* 0x000fe80008701818 */
[----:B------:R-:W-:Y:S04]  /*1a10*/  HGMMA.64x64x16.F32.BF16 R24, gdesc[UR44], R24 ;  /* 0x00e000002c1879f0 */ /* 0x000fe80008701818 */
[----:B------:R-:W-:Y:S01]  /*1a20*/  HGMMA.64x64x16.F32.BF16 R24, gdesc[UR48], R24, gsb0 ;  /* 0x00e00000301879f0 */ /* 0x000fe20008001818 */
[----:B------:R-:W-:Y:S05]  /*1a30*/  @!P0 BRA `(.L_x_49) ;  /* 0xfffffffc003c8947 */ /* 0x000fea000383ffff */
.L_x_47:
[C---:B-1----:R-:W-:Y:S01]  /*1a40*/  IMAD.SHL.U32 R2, R0.reuse, 0x80, RZ ;  /* 0x0000008000027824 */ /* 0x042fe200078e00ff */
[----:B------:R-:W-:Y:S02]  /*1a50*/  WARPGROUP.DEPBAR.LE gsb0, 0x0 ;  /* 0x00008000000079c5 */ /* 0x000fe40000010000 */
[----:B------:R-:W-:Y:S01]  /*1a60*/  IMAD.SHL.U32 R3, R0, 0x40, RZ ;  /* 0x0000004000037824 */ /* 0x000fe200078e00ff */
[----:B------:R-:W-:Y:S01]  /*1a70*/  BAR.SYNC.DEFER_BLOCKING 0x0 ;  /* 0x0000000000007b1d */ /* 0x000fe20000010000 */
[----:B------:R-:W-:Y:S02]  /*1a80*/  LOP3.LUT R2, R2, 0x780, RZ, 0xc0, !PT ;  /* 0x0000078002027812 */ /* 0x000fe400078ec0ff */
[----:B------:R-:W-:Y:S02]  /*1a90*/  ELECT P0, URZ, PT ;  /* 0x00000000003f782f */ /* 0x000fe40003800000 */
[----:B------:R-:W-:Y:S02]  /*1aa0*/  F2FP.BF16.F32.PACK_AB R24, R25, R24 ;  /* 0x000000181918723e */ /* 0x000fe400000010ff */
[----:B----4-:R-:W-:Y:S01]  /*1ab0*/  LOP3.LUT R4, R2, 0x1800, R3, 0xf8, !PT ;  /* 0x0000180002047812 */ /* 0x010fe200078ef803 */
[----:B------:R-:W-:Y:S01]  /*1ac0*/  IMAD.SHL.U32 R2, R0, 0x10, RZ ;  /* 0x0000001000027824 */ /* 0x000fe200078e00ff */
[----:B------:R-:W-:Y:S01]  /*1ad0*/  F2FP.BF16.F32.PACK_AB R25, R27, R26 ;  /* 0x0000001a1b19723e */ /* 0x000fe200000010ff */
[----:B------:R-:W-:Y:S01]  /*1ae0*/  UMOV UR9, UR27 ;  /* 0x0000001b00097c82 */ /* 0x000fe20008000000 */
[----:B------:R-:W-:Y:S01]  /*1af0*/  F2FP.BF16.F32.PACK_AB R32, R33, R32 ;  /* 0x000000202120723e */ /* 0x000fe200000010ff */
[----:B------:R-:W-:Y:S01]  /*1b00*/  UMOV UR10, UR23 ;  /* 0x00000017000a7c82 */ /* 0x000fe20008000000 */
[----:B------:R-:W-:-:S02]  /*1b10*/  LOP3.LUT R3, R2, 0x70, RZ, 0xc0, !PT ;  /* 0x0000007002037812 */ /* 0x000fc400078ec0ff */
[----:B------:R-:W-:Y:S02]  /*1b20*/  F2FP.BF16.F32.PACK_AB R26, R29, R28 ;  /* 0x0000001c1d1a723e */ /* 0x000fe400000010ff */
[----:B------:R-:W-:Y:S02]  /*1b30*/  LOP3.LUT R3, R3, 0x10, R0, 0x78, !PT ;  /* 0x0000001003037812 */ /* 0x000fe400078e7800 */
[----:B------:R-:W-:Y:S02]  /*1b40*/  F2FP.BF16.F32.PACK_AB R27, R31, R30 ;  /* 0x0000001e1f1b723e */ /* 0x000fe400000010ff */
[----:B------:R-:W-:Y:S02]  /*1b50*/  LOP3.LUT R3, R4, R3, RZ, 0xfc, !PT ;  /* 0x0000000304037212 */ /* 0x000fe400078efcff */
[----:B------:R-:W-:Y:S02]  /*1b60*/  F2FP.BF16.F32.PACK_AB R33, R35, R34 ;  /* 0x000000222321723e */ /* 0x000fe400000010ff */
[C---:B------:R-:W-:Y:S01]  /*1b70*/  LOP3.LUT R2, R3.reuse, 0x20, RZ, 0x3c, !PT ;  /* 0x0000002003027812 */ /* 0x040fe200078e3cff */
[C---:B------:R-:W-:Y:S01]  /*1b80*/  VIADD R0, R3.reuse, UR8 ;  /* 0x0000000803007c36 */ /* 0x040fe20008000000 */
[C---:B------:R-:W-:Y:S01]  /*1b90*/  LOP3.LUT R4, R3.reuse, 0x40, RZ, 0x3c, !PT ;  /* 0x0000004003047812 */ /* 0x040fe200078e3cff */
[----:B------:R-:W1:Y:S01]  /*1ba0*/  @!P2 SYNCS.CCTL.IV [UR8+0x8000] ;  /* 0x00800000ff00a9b1 */ /* 0x000e620008000008 */
[----:B------:R-:W-:Y:S01]  /*1bb0*/  LOP3.LUT R3, R3, 0x60, RZ, 0x3c, !PT ;  /* 0x0000006003037812 */ /* 0x000fe200078e3cff */
[----:B------:R-:W-:Y:S01]  /*1bc0*/  VIADD R2, R2, UR8 ;  /* 0x0000000802027c36 */ /* 0x000fe20008000000 */
[----:B------:R-:W-:Y:S01]  /*1bd0*/  F2FP.BF16.F32.PACK_AB R40, R41, R40 ;  /* 0x000000282928723e */ /* 0x000fe200000010ff */
[----:B------:R-:W-:Y:S01]  /*1be0*/  VIADD R4, R4, UR8 ;  /* 0x0000000804047c36 */ /* 0x000fe20008000000 */
[----:B------:R-:W-:Y:S01]  /*1bf0*/  F2FP.BF16.F32.PACK_AB R34, R37, R36 ;  /* 0x000000242522723e */ /* 0x000fe200000010ff */
[----:B------:R-:W-:Y:S01]  /*1c00*/  VIADD R3, R3, UR8 ;  /* 0x0000000803037c36 */ /* 0x000fe20008000000 */
[----:B------:R-:W-:Y:S01]  /*1c10*/  F2FP.BF16.F32.PACK_AB R35, R39, R38 ;  /* 0x000000262723723e */ /* 0x000fe200000010ff */
[----:B-1----:R-:W-:Y:S01]  /*1c20*/  STSM.16.M88.4 [R0], R24 ;  /* 0x0000001800007844 */ /* 0x002fe20000000200 */
[----:B------:R-:W-:-:S02]  /*1c30*/  F2FP.BF16.F32.PACK_AB R41, R43, R42 ;  /* 0x0000002a2b29723e */ /* 0x000fc400000010ff */
[----:B------:R-:W-:Y:S01]  /*1c40*/  F2FP.BF16.F32.PACK_AB R48, R49, R48 ;  /* 0x000000303130723e */ /* 0x000fe200000010ff */
[----:B------:R-:W-:Y:S01]  /*1c50*/  STSM.16.M88.4 [R2], R32 ;  /* 0x0000002002007844 */ /* 0x000fe20000000200 */
[----:B------:R-:W-:Y:S02]  /*1c60*/  F2FP.BF16.F32.PACK_AB R42, R45, R44 ;  /* 0x0000002c2d2a723e */ /* 0x000fe400000010ff */
[----:B------:R-:W-:Y:S02]  /*1c70*/  F2FP.BF16.F32.PACK_AB R43, R47, R46 ;  /* 0x0000002e2f2b723e */ /* 0x000fe400000010ff */
[----:B------:R-:W-:Y:S02]  /*1c80*/  F2FP.BF16.F32.PACK_AB R49, R51, R50 ;  /* 0x000000323331723e */ /* 0x000fe400000010ff */
[----:B------:R-:W-:Y:S01]  /*1c90*/  F2FP.BF16.F32.PACK_AB R50, R53, R52 ;  /* 0x000000343532723e */ /* 0x000fe200000010ff */
[----:B------:R-:W-:Y:S01]  /*1ca0*/  STSM.16.M88.4 [R4], R40 ;  /* 0x0000002804007844 */ /* 0x000fe20000000200 */
[----:B------:R-:W-:-:S02]  /*1cb0*/  F2FP.BF16.F32.PACK_AB R51, R55, R54 ;  /* 0x000000363733723e */ /* 0x000fc400000010ff */
[----:B------:R-:W-:-:S03]  /*1cc0*/  ISETP.LT.U32.AND P0, PT, R6, 0x20, P0 ;  /* 0x000000200600780c */ /* 0x000fc60000701070 */
[----:B------:R-:W-:Y:S01]  /*1cd0*/  STSM.16.M88.4 [R3], R48 ;  /* 0x0000003003007844 */ /* 0x000fe20000000200 */
[----:B------:R1:W-:Y:S06]  /*1ce0*/  MEMBAR.ALL.CTA ;  /* 0x0000000000007992 */ /* 0x0003ec0000008000 */
[----:B-1----:R-:W1:Y:S03]  /*1cf0*/  FENCE.VIEW.ASYNC.S ;  /* 0x00000000000073c6 */ /* 0x002e660000000000 */
[----:B-1----:R-:W-:Y:S01]  /*1d00*/  VOTEU.ANY UP0, P0 ;  /* 0x00000000003f7886 */ /* 0x002fe20000000100 */
[----:B------:R-:W-:-:S04]  /*1d10*/  VOTEU.ANY UP1, P0 ;  /* 0x00000000003f7886 */ /* 0x000fc80000020100 */
[----:B--2---:R-:W-:Y:S01]  /*1d20*/  @UP0 UMOV UR6, UR52 ;  /* 0x0000003400060c82 */ /* 0x004fe20008000000 */
[----:B------:R-:W-:Y:S01]  /*1d30*/  @UP0 UMOV UR7, UR5 ;  /* 0x0000000500070c82 */ /* 0x000fe20008000000 */
[----:B------:R-:W-:Y:S06]  /*1d40*/  BAR.SYNC.DEFER_BLOCKING 0x0 ;  /* 0x0000000000007b1d */ /* 0x000fec0000010000 */
[----:B------:R1:W-:Y:S01]  /*1d50*/  @UP1 UTMASTG.2D [UR8], [UR6] ;  /* 0x00000008060013b5 */ /* 0x0003e20008008000 */
[----:B------:R0:W-:Y:S01]  /*1d60*/  UTMACMDFLUSH ;  /* 0x00000000000079b7 */ /* 0x0001e20000000000 */
[----:B------:R-:W-:-:S04]  /*1d70*/  DEPBAR.LE SB0, 0x0 ;  /* 0x000080000000791a */ /* 0x000fc80000000000 */
[----:B------:R-:W-:Y:S06]  /*1d80*/  BAR.SYNC.DEFER_BLOCKING 0x0 ;  /* 0x0000000000007b1d */ /* 0x000fec0000010000 */
[----:B-1----:R-:W-:Y:S05]  /*1d90*/  EXIT ;  /* 0x000000000000794d */ /* 0x002fea0003800000 */
.L_x_48:
[----:B------:R-:W1:Y:S02]  /*1da0*/  SYNCS.PHASECHK.TRANS64.TRYWAIT P0, [UR8+0x8000], R2 ;  /* 0x00800002ff0075a7 */ /* 0x000e640008000148 */
[----:B-1----:R-:W-:Y:S05]  /*1db0*/  @!P0 BRA `(.L_x_48) ;  /* 0xfffffffc00f88947 */ /* 0x002fea000383ffff */
[----:B------:R-:W-:Y:S05]  /*1dc0*/  BRA `(.L_x_50) ;  /* 0xfffffff800d87947 */ /* 0x000fea000383ffff */
.L_x_51:
[----:B------:R-:W-:-:S00]  /*1dd0*/  BRA `(.L_x_51) ;  /* 0xfffffffc00fc7947 */ /* 0x000fc0000383ffff */
[----:B------:R-:W-:-:S00]  /*1de0*/  NOP ;  /* 0x0000000000007918 */ /* 0x000fc00000000000 */
        /* <DEDUP_REMOVED lines=9> */
.L_x_52:


//--------------------- .nv.shared.gluon_wgmma    --------------------------
	.section	.nv.shared.gluon_wgmma,"aw",@nobits
	.sectionflags	@""
	.align	16
	.zero		1024


//--------------------- .nv.shared.reserved.0     --------------------------
	.section	.nv.shared.reserved.0,"aw",@nobits
	.weak		__nv_reservedSMEM_offset_0_alias
	.size		__nv_reservedSMEM_offset_0_alias, 0, 0
	.other		__nv_reservedSMEM_offset_0_alias,@"STO_CUDA_RESERVED_SHARED STV_DEFAULT"
__nv_reservedSMEM_offset_0_alias:
	.zero		0


//--------------------- .nv.constant0.gluon_wgmma --------------------------
	.section	.nv.constant0.gluon_wgmma,"a",@progbits
	.sectionflags	@""
	.align	4
.nv.constant0.gluon_wgmma:
	.zero		608


//--------------------- SYMBOLS --------------------------

	.type		.nv.reservedSmem.offset0,@object
	.size		.nv.reservedSmem.offset0,0x4
